	.headerflags	@"EF_CUDA_TEXMODE_UNIFIED EF_CUDA_64BIT_ADDRESS EF_CUDA_SM89 EF_CUDA_VIRTUAL_SM(EF_CUDA_SM89)"
	.elftype	@"ET_EXEC"


//--------------------- .nv.info                  --------------------------
	.section	.nv.info,"",@"SHT_CUDA_INFO"
	.align	4


	//----- nvinfo : EIATTR_REGCOUNT
	.align		4
        /*0000*/ 	.byte	0x04, 0x2f
        /*0002*/ 	.short	(.L_2 - .L_1)
	.align		4
.L_1:
        /*0004*/ 	.word	index@(triton_tem_fused_transpose_view_zeros_11)
        /*0008*/ 	.word	0x000000a6


	//----- nvinfo : EIATTR_FRAME_SIZE
	.align		4
.L_2:
        /*000c*/ 	.byte	0x04, 0x11
        /*000e*/ 	.short	(.L_4 - .L_3)
	.align		4
.L_3:
        /*0010*/ 	.word	index@(triton_tem_fused_transpose_view_zeros_11)
        /*0014*/ 	.word	0x00000000


	//----- nvinfo : EIATTR_MIN_STACK_SIZE
	.align		4
.L_4:
        /*0018*/ 	.byte	0x04, 0x12
        /*001a*/ 	.short	(.L_6 - .L_5)
	.align		4
.L_5:
        /*001c*/ 	.word	index@(triton_tem_fused_transpose_view_zeros_11)
        /*0020*/ 	.word	0x00000000
.L_6:


//--------------------- .nv.info.triton_tem_fused_transpose_view_zeros_11 --------------------------
	.section	.nv.info.triton_tem_fused_transpose_view_zeros_11,"",@"SHT_CUDA_INFO"
	.sectionflags	@""
	.align	4


	//----- nvinfo : EIATTR_CUDA_API_VERSION
	.align		4
        /*0000*/ 	.byte	0x04, 0x37
        /*0002*/ 	.short	(.L_8 - .L_7)
.L_7:
        /*0004*/ 	.word	0x00000080


	//----- nvinfo : EIATTR_PARAM_CBANK
	.align		4
.L_8:
        /*0008*/ 	.byte	0x04, 0x0a
        /*000a*/ 	.short	(.L_10 - .L_9)
	.align		4
.L_9:
        /*000c*/ 	.word	index@(.nv.constant0.triton_tem_fused_transpose_view_zeros_11)
        /*0010*/ 	.short	0x0160
        /*0012*/ 	.short	0x00a0


	//----- nvinfo : EIATTR_CBANK_PARAM_SIZE
	.align		4
.L_10:
        /*0014*/ 	.byte	0x03, 0x19
        /*0016*/ 	.short	0x00a0


	//----- nvinfo : EIATTR_KPARAM_INFO
	.align		4
        /*0018*/ 	.byte	0x04, 0x17
        /*001a*/ 	.short	(.L_12 - .L_11)
.L_11:
        /*001c*/ 	.word	0x00000000
        /*0020*/ 	.short	0x0013
        /*0022*/ 	.short	0x0098
        /*0024*/ 	.byte	0x00, 0xf4, 0x21, 0x00


	//----- nvinfo : EIATTR_KPARAM_INFO
	.align		4
.L_12:
        /*0028*/ 	.byte	0x04, 0x17
        /*002a*/ 	.short	(.L_14 - .L_13)
.L_13:
        /*002c*/ 	.word	0x00000000
        /*0030*/ 	.short	0x0012
        /*0032*/ 	.short	0x0090
        /*0034*/ 	.byte	0x00, 0xf4, 0x21, 0x00


	//----- nvinfo : EIATTR_KPARAM_INFO
	.align		4
.L_14:
        /*0038*/ 	.byte	0x04, 0x17
        /*003a*/ 	.short	(.L_16 - .L_15)
.L_15:
        /*003c*/ 	.word	0x00000000
        /*0040*/ 	.short	0x0011
        /*0042*/ 	.short	0x0088
        /*0044*/ 	.byte	0x00, 0xf4, 0x21, 0x00


	//----- nvinfo : EIATTR_KPARAM_INFO
	.align		4
.L_16:
        /*0048*/ 	.byte	0x04, 0x17
        /*004a*/ 	.short	(.L_18 - .L_17)
.L_17:
        /*004c*/ 	.word	0x00000000
        /*0050*/ 	.short	0x0010
        /*0052*/ 	.short	0x0080
        /*0054*/ 	.byte	0x00, 0xf4, 0x21, 0x00


	//----- nvinfo : EIATTR_KPARAM_INFO
	.align		4
.L_18:
        /*0058*/ 	.byte	0x04, 0x17
        /*005a*/ 	.short	(.L_20 - .L_19)
.L_19:
        /*005c*/ 	.word	0x00000000
        /*0060*/ 	.short	0x000f
        /*0062*/ 	.short	0x0078
        /*0064*/ 	.byte	0x00, 0xf4, 0x21, 0x00


	//----- nvinfo : EIATTR_KPARAM_INFO
	.align		4
.L_20:
        /*0068*/ 	.byte	0x04, 0x17
        /*006a*/ 	.short	(.L_22 - .L_21)
.L_21:
        /*006c*/ 	.word	0x00000000
        /*0070*/ 	.short	0x000e
        /*0072*/ 	.short	0x0070
        /*0074*/ 	.byte	0x00, 0xf4, 0x21, 0x00


	//----- nvinfo : EIATTR_KPARAM_INFO
	.align		4
.L_22:
        /*0078*/ 	.byte	0x04, 0x17
        /*007a*/ 	.short	(.L_24 - .L_23)
.L_23:
        /*007c*/ 	.word	0x00000000
        /*0080*/ 	.short	0x000d
        /*0082*/ 	.short	0x0068
        /*0084*/ 	.byte	0x00, 0xf4, 0x21, 0x00


	//----- nvinfo : EIATTR_KPARAM_INFO
	.align		4
.L_24:
        /*0088*/ 	.byte	0x04, 0x17
        /*008a*/ 	.short	(.L_26 - .L_25)
.L_25:
        /*008c*/ 	.word	0x00000000
        /*0090*/ 	.short	0x000c
        /*0092*/ 	.short	0x0060
        /*0094*/ 	.byte	0x00, 0xf4, 0x21, 0x00


	//----- nvinfo : EIATTR_KPARAM_INFO
	.align		4
.L_26:
        /*0098*/ 	.byte	0x04, 0x17
        /*009a*/ 	.short	(.L_28 - .L_27)
.L_27:
        /*009c*/ 	.word	0x00000000
        /*00a0*/ 	.short	0x000b
        /*00a2*/ 	.short	0x0058
        /*00a4*/ 	.byte	0x00, 0xf4, 0x21, 0x00


	//----- nvinfo : EIATTR_KPARAM_INFO
	.align		4
.L_28:
        /*00a8*/ 	.byte	0x04, 0x17
        /*00aa*/ 	.short	(.L_30 - .L_29)
.L_29:
        /*00ac*/ 	.word	0x00000000
        /*00b0*/ 	.short	0x000a
        /*00b2*/ 	.short	0x0050
        /*00b4*/ 	.byte	0x00, 0xf4, 0x21, 0x00


	//----- nvinfo : EIATTR_KPARAM_INFO
	.align		4
.L_30:
        /*00b8*/ 	.byte	0x04, 0x17
        /*00ba*/ 	.short	(.L_32 - .L_31)
.L_31:
        /*00bc*/ 	.word	0x00000000
        /*00c0*/ 	.short	0x0009
        /*00c2*/ 	.short	0x0048
        /*00c4*/ 	.byte	0x00, 0xf4, 0x21, 0x00


	//----- nvinfo : EIATTR_KPARAM_INFO
	.align		4
.L_32:
        /*00c8*/ 	.byte	0x04, 0x17
        /*00ca*/ 	.short	(.L_34 - .L_33)
.L_33:
        /*00cc*/ 	.word	0x00000000
        /*00d0*/ 	.short	0x0008
        /*00d2*/ 	.short	0x0040
        /*00d4*/ 	.byte	0x00, 0xf4, 0x21, 0x00


	//----- nvinfo : EIATTR_KPARAM_INFO
	.align		4
.L_34:
        /*00d8*/ 	.byte	0x04, 0x17
        /*00da*/ 	.short	(.L_36 - .L_35)
.L_35:
        /*00dc*/ 	.word	0x00000000
        /*00e0*/ 	.short	0x0007
        /*00e2*/ 	.short	0x0038
        /*00e4*/ 	.byte	0x00, 0xf4, 0x21, 0x00


	//----- nvinfo : EIATTR_KPARAM_INFO
	.align		4
.L_36:
        /*00e8*/ 	.byte	0x04, 0x17
        /*00ea*/ 	.short	(.L_38 - .L_37)
.L_37:
        /*00ec*/ 	.word	0x00000000
        /*00f0*/ 	.short	0x0006
        /*00f2*/ 	.short	0x0030
        /*00f4*/ 	.byte	0x00, 0xf4, 0x21, 0x00


	//----- nvinfo : EIATTR_KPARAM_INFO
	.align		4
.L_38:
        /*00f8*/ 	.byte	0x04, 0x17
        /*00fa*/ 	.short	(.L_40 - .L_39)
.L_39:
        /*00fc*/ 	.word	0x00000000
        /*0100*/ 	.short	0x0005
        /*0102*/ 	.short	0x0028
        /*0104*/ 	.byte	0x00, 0xf4, 0x21, 0x00


	//----- nvinfo : EIATTR_KPARAM_INFO
	.align		4
.L_40:
        /*0108*/ 	.byte	0x04, 0x17
        /*010a*/ 	.short	(.L_42 - .L_41)
.L_41:
        /*010c*/ 	.word	0x00000000
        /*0110*/ 	.short	0x0004
        /*0112*/ 	.short	0x0020
        /*0114*/ 	.byte	0x00, 0xf4, 0x21, 0x00


	//----- nvinfo : EIATTR_KPARAM_INFO
	.align		4
.L_42:
        /*0118*/ 	.byte	0x04, 0x17
        /*011a*/ 	.short	(.L_44 - .L_43)
.L_43:
        /*011c*/ 	.word	0x00000000
        /*0120*/ 	.short	0x0003
        /*0122*/ 	.short	0x0018
        /*0124*/ 	.byte	0x00, 0xf4, 0x21, 0x00


	//----- nvinfo : EIATTR_KPARAM_INFO
	.align		4
.L_44:
        /*0128*/ 	.byte	0x04, 0x17
        /*012a*/ 	.short	(.L_46 - .L_45)
.L_45:
        /*012c*/ 	.word	0x00000000
        /*0130*/ 	.short	0x0002
        /*0132*/ 	.short	0x0010
        /*0134*/ 	.byte	0x00, 0xf4, 0x21, 0x00


	//----- nvinfo : EIATTR_KPARAM_INFO
	.align		4
.L_46:
        /*0138*/ 	.byte	0x04, 0x17
        /*013a*/ 	.short	(.L_48 - .L_47)
.L_47:
        /*013c*/ 	.word	0x00000000
        /*0140*/ 	.short	0x0001
        /*0142*/ 	.short	0x0008
        /*0144*/ 	.byte	0x00, 0xf4, 0x21, 0x00


	//----- nvinfo : EIATTR_KPARAM_INFO
	.align		4
.L_48:
        /*0148*/ 	.byte	0x04, 0x17
        /*014a*/ 	.short	(.L_50 - .L_49)
.L_49:
        /*014c*/ 	.word	0x00000000
        /*0150*/ 	.short	0x0000
        /*0152*/ 	.short	0x0000
        /*0154*/ 	.byte	0x00, 0xf4, 0x21, 0x00


	//----- nvinfo : EIATTR_MAXREG_COUNT
	.align		4
.L_50:
        /*0158*/ 	.byte	0x03, 0x1b
        /*015a*/ 	.short	0x00ff


	//----- nvinfo : EIATTR_EXIT_INSTR_OFFSETS
	.align		4
        /*015c*/ 	.byte	0x04, 0x1c
        /*015e*/ 	.short	(.L_52 - .L_51)


	//   ....[0]....
.L_51:
        /*0160*/ 	.word	0x00002eb0


	//   ....[1]....
        /*0164*/ 	.word	0x00006ac0


	//   ....[2]....
        /*0168*/ 	.word	0x00006b10


	//----- nvinfo : EIATTR_CTAIDZ_USED
	.align		4
.L_52:
        /*016c*/ 	.byte	0x01, 0x04
	.zero		2


	//----- nvinfo : EIATTR_REQNTID
	.align		4
        /*0170*/ 	.byte	0x04, 0x10
        /*0172*/ 	.short	(.L_54 - .L_53)
.L_53:
        /*0174*/ 	.word	0x00000080
        /*0178*/ 	.word	0x00000001
        /*017c*/ 	.word	0x00000001
.L_54:


//--------------------- .nv.callgraph             --------------------------
	.section	.nv.callgraph,"",@"SHT_CUDA_CALLGRAPH"
	.align	4
	.sectionentsize	8
	.align		4
        /*0000*/ 	.word	0x00000000
	.align		4
        /*0004*/ 	.word	0xffffffff
	.align		4
        /*0008*/ 	.word	0x00000000
	.align		4
        /*000c*/ 	.word	0xfffffffe
	.align		4
        /*0010*/ 	.word	0x00000000
	.align		4
        /*0014*/ 	.word	0xfffffffd
	.align		4
        /*0018*/ 	.word	0x00000000
	.align		4
        /*001c*/ 	.word	0xfffffffc


//--------------------- .nv.rel.action            --------------------------
	.section	.nv.rel.action,"",@"SHT_CUDA_RELOCINFO"
	.align	8
	.sectionentsize	8
        /*0000*/ 	.byte	0x73, 0x00, 0x00, 0x00, 0x00, 0x00, 0x00, 0x00, 0x00, 0x00, 0x00, 0x11, 0x25, 0x00, 0x05, 0x36


//--------------------- .nv.constant4             --------------------------
	.section	.nv.constant4,"a",@progbits
	.align	8
	.align		8
.nv.constant4:
        /*0000*/ 	.dword	_$_str


//--------------------- .nv.constant0.triton_tem_fused_transpose_view_zeros_11 --------------------------
	.section	.nv.constant0.triton_tem_fused_transpose_view_zeros_11,"a",@progbits
	.sectionflags	@""
	.align	4
.nv.constant0.triton_tem_fused_transpose_view_zeros_11:
	.zero		512


//--------------------- .text.triton_tem_fused_transpose_view_zeros_11 --------------------------
	.section	.text.triton_tem_fused_transpose_view_zeros_11,"ax",@progbits
	.sectionflags	@"SHF_BARRIERS=1"
	.sectioninfo	@"SHI_REGISTERS=166"
	.align	128
        .global         triton_tem_fused_transpose_view_zeros_11
        .type           triton_tem_fused_transpose_view_zeros_11,@function
        .size           triton_tem_fused_transpose_view_zeros_11,(.L_x_10 - triton_tem_fused_transpose_view_zeros_11)
        .other          triton_tem_fused_transpose_view_zeros_11,@"STO_CUDA_ENTRY STV_DEFAULT"
triton_tem_fused_transpose_view_zeros_11:
.text.triton_tem_fused_transpose_view_zeros_11:
[----:B------:R-:W-:Y:S02]  /*0000*/  IMAD.MOV.U32 R1, RZ, RZ, c[0x0][0x28] ;  /* 0x00000a00ff017624 */ /* 0x000fe400078e00ff */
[----:B------:R-:W0:Y:S01]  /*0010*/  S2R R38, SR_CTAID.Y ;  /* 0x0000000000267919 */ /* 0x000e220000002600 */
[----:B------:R-:W-:-:S03]  /*0020*/  ULDC.64 UR6, c[0x0][0x118] ;  /* 0x0000460000067ab9 */ /* 0x000fc60000000a00 */
[----:B------:R-:W1:Y:S04]  /*0030*/  S2R R27, SR_CTAID.X ;  /* 0x00000000001b7919 */ /* 0x000e680000002500 */
[----:B------:R-:W2:Y:S01]  /*0040*/  S2R R5, SR_CTAID.Z ;  /* 0x0000000000057919 */ /* 0x000ea20000002700 */
[----:B0-----:R-:W-:Y:S01]  /*0050*/  SHF.R.S32.HI R0, RZ, 0x1f, R38 ;  /* 0x0000001fff007819 */ /* 0x001fe20000011426 */
[----:B------:R-:W-:Y:S01]  /*0060*/  IMAD.SHL.U32 R138, R38, 0x4000, RZ ;  /* 0x00004000268a7824 */ /* 0x000fe200078e00ff */
[----:B-1----:R-:W-:Y:S02]  /*0070*/  ISETP.GE.AND P0, PT, R27, 0x4, PT ;  /* 0x000000041b00780c */ /* 0x002fe40003f06270 */
[----:B------:R-:W-:Y:S01]  /*0080*/  LEA.HI R0, R0, R38, RZ, 0x8 ;  /* 0x0000002600007211 */ /* 0x000fe200078f40ff */
[----:B--2---:R-:W-:-:S03]  /*0090*/  IMAD.SHL.U32 R129, R5, 0x1000, RZ ;  /* 0x0000100005817824 */ /* 0x004fc600078e00ff */
[----:B------:R-:W-:Y:S01]  /*00a0*/  LOP3.LUT R0, R0, 0xffffff00, RZ, 0xc0, !PT ;  /* 0xffffff0000007812 */ /* 0x000fe200078ec0ff */
[----:B------:R-:W-:-:S04]  /*00b0*/  IMAD.SHL.U32 R37, R5, 0x40, RZ ;  /* 0x0000004005257824 */ /* 0x000fc800078e00ff */
[----:B------:R-:W-:-:S04]  /*00c0*/  IMAD.IADD R0, R38, 0x1, -R0 ;  /* 0x0000000126007824 */ /* 0x000fc800078e0a00 */
[C---:B------:R-:W-:Y:S02]  /*00d0*/  IMAD R26, R0.reuse, 0x4000, R129 ;  /* 0x00004000001a7824 */ /* 0x040fe400078e0281 */
[----:B------:R-:W-:Y:S01]  /*00e0*/  IMAD R3, R0, 0xc000, R37 ;  /* 0x0000c00000037824 */ /* 0x000fe200078e0225 */
[----:B------:R-:W-:Y:S05]  /*00f0*/  @!P0 BRA `(.L_x_0) ;  /* 0x00002dc000008947 */ /* 0x000fea0003800000 */
[----:B------:R-:W0:Y:S01]  /*0100*/  S2R R0, SR_TID.X ;  /* 0x0000000000007919 */ /* 0x000e220000002100 */
[C---:B------:R-:W-:Y:S01]  /*0110*/  IADD3 R2, R27.reuse, -0x4, RZ ;  /* 0xfffffffc1b027810 */ /* 0x040fe20007ffe0ff */
[----:B------:R-:W-:-:S03]  /*0120*/  IMAD.SHL.U32 R112, R27, 0x10, RZ ;  /* 0x000000101b707824 */ /* 0x000fc600078e00ff */
[----:B------:R-:W-:Y:S01]  /*0130*/  LEA.HI R4, R2, R5, RZ, 0x1e ;  /* 0x0000000502047211 */ /* 0x000fe200078ff0ff */
[----:B------:R-:W-:Y:S01]  /*0140*/  IMAD.MOV.U32 R2, RZ, RZ, 0x4 ;  /* 0x00000004ff027424 */ /* 0x000fe200078e00ff */
[----:B------:R-:W-:-:S03]  /*0150*/  LOP3.LUT R112, R112, 0x30, RZ, 0xc0, !PT ;  /* 0x0000003070707812 */ /* 0x000fc600078ec0ff */
[----:B------:R-:W-:-:S04]  /*0160*/  IMAD R147, R4, 0x1000, R138 ;  /* 0x0000100004937824 */ /* 0x000fc800078e028a */
[----:B------:R-:W-:Y:S02]  /*0170*/  IMAD R21, R4, -0xfc0, R147 ;  /* 0xfffff04004157824 */ /* 0x000fe400078e0293 */
[----:B------:R-:W-:Y:S01]  /*0180*/  IMAD.WIDE R4, R147, R2, c[0x0][0x160] ;  /* 0x0000580093047625 */ /* 0x000fe200078e0202 */
[----:B0-----:R-:W-:-:S03]  /*0190*/  SHF.R.U32.HI R145, RZ, 0x4, R0 ;  /* 0x00000004ff917819 */ /* 0x001fc60000011600 */
[C---:B------:R-:W-:Y:S01]  /*01a0*/  IMAD.SHL.U32 R133, R0.reuse, 0x4, RZ ;  /* 0x0000000400857824 */ /* 0x040fe200078e00ff */
[C---:B------:R-:W-:Y:S02]  /*01b0*/  LOP3.LUT R139, R0.reuse, 0x2, RZ, 0xc0, !PT ;  /* 0x00000002008b7812 */ /* 0x040fe400078ec0ff */
[----:B------:R-:W-:Y:S02]  /*01c0*/  SGXT.U32 R145, R145, 0x3 ;  /* 0x000000039191781a */ /* 0x000fe40000000000 */
[C---:B------:R-:W-:Y:S01]  /*01d0*/  LOP3.LUT R144, R0.reuse, 0x4, RZ, 0xc0, !PT ;  /* 0x0000000400907812 */ /* 0x040fe200078ec0ff */
[----:B------:R-:W-:Y:S01]  /*01e0*/  IMAD.SHL.U32 R131, R139, 0x4, RZ ;  /* 0x000000048b837824 */ /* 0x000fe200078e00ff */
[C---:B------:R-:W-:Y:S02]  /*01f0*/  LOP3.LUT R6, R145.reuse, R112, RZ, 0xfc, !PT ;  /* 0x0000007091067212 */ /* 0x040fe400078efcff */
[----:B------:R-:W-:Y:S01]  /*0200*/  LOP3.LUT R143, R0, 0x8, RZ, 0xc0, !PT ;  /* 0x00000008008f7812 */ /* 0x000fe200078ec0ff */
[----:B------:R-:W-:Y:S01]  /*0210*/  IMAD.SHL.U32 R129, R144, 0x4, RZ ;  /* 0x0000000490817824 */ /* 0x000fe200078e00ff */
[----:B------:R-:W-:Y:S01]  /*0220*/  LOP3.LUT R8, R145, 0x8, R112, 0xfe, !PT ;  /* 0x0000000891087812 */ /* 0x000fe200078efe70 */
[C---:B------:R-:W-:Y:S01]  /*0230*/  IMAD.SHL.U32 R135, R6.reuse, 0x40, RZ ;  /* 0x0000004006877824 */ /* 0x040fe200078e00ff */
[----:B------:R-:W-:Y:S01]  /*0240*/  LOP3.LUT R130, R131, 0x4, R133, 0xf8, !PT ;  /* 0x0000000483827812 */ /* 0x000fe200078ef885 */
[----:B------:R-:W-:-:S02]  /*0250*/  IMAD.SHL.U32 R11, R6, 0x100, RZ ;  /* 0x00000100060b7824 */ /* 0x000fc400078e00ff */
[----:B------:R-:W-:-:S04]  /*0260*/  IMAD.WIDE R6, R21, R2, c[0x0][0x188] ;  /* 0x0000620015067625 */ /* 0x000fc800078e0202 */
[----:B------:R-:W-:Y:S02]  /*0270*/  IMAD.SHL.U32 R128, R143, 0x4, RZ ;  /* 0x000000048f807824 */ /* 0x000fe400078e00ff */
[C---:B------:R-:W-:Y:S02]  /*0280*/  IMAD.SHL.U32 R134, R8.reuse, 0x40, RZ ;  /* 0x0000004008867824 */ /* 0x040fe400078e00ff */
[----:B------:R-:W-:Y:S01]  /*0290*/  IMAD.SHL.U32 R13, R8, 0x100, RZ ;  /* 0x00000100080d7824 */ /* 0x000fe200078e00ff */
[----:B------:R-:W-:Y:S01]  /*02a0*/  LOP3.LUT R127, R128, R130, R129, 0xfe, !PT ;  /* 0x00000082807f7212 */ /* 0x000fe200078efe81 */
[----:B------:R-:W-:-:S04]  /*02b0*/  IMAD.WIDE.U32 R8, R135, 0x4, R4 ;  /* 0x0000000487087825 */ /* 0x000fc800078e0004 */
[----:B------:R-:W-:-:S04]  /*02c0*/  IMAD.WIDE.U32 R4, R134, 0x4, R4 ;  /* 0x0000000486047825 */ /* 0x000fc800078e0004 */
[----:B------:R-:W-:-:S04]  /*02d0*/  IMAD.WIDE.U32 R10, R11, 0x4, R6 ;  /* 0x000000040b0a7825 */ /* 0x000fc800078e0006 */
[----:B------:R-:W-:Y:S01]  /*02e0*/  IMAD.WIDE.U32 R12, R13, 0x4, R6 ;  /* 0x000000040d0c7825 */ /* 0x000fe200078e0006 */
[----:B------:R-:W-:Y:S02]  /*02f0*/  SHF.R.U32.HI R140, RZ, 0x2, R0 ;  /* 0x00000002ff8c7819 */ /* 0x000fe40000011600 */
[----:B------:R-:W-:Y:S01]  /*0300*/  LOP3.LUT R146, R0, 0x10, RZ, 0xc0, !PT ;  /* 0x0000001000927812 */ /* 0x000fe200078ec0ff */
[----:B------:R-:W-:-:S04]  /*0310*/  IMAD.WIDE.U32 R6, R127, 0x4, R8 ;  /* 0x000000047f067825 */ /* 0x000fc800078e0008 */
[----:B------:R-:W-:-:S04]  /*0320*/  IMAD.WIDE.U32 R8, R127, 0x4, R4 ;  /* 0x000000047f087825 */ /* 0x000fc800078e0004 */
[----:B------:R-:W-:-:S04]  /*0330*/  IMAD.WIDE.U32 R14, R127, 0x4, R10 ;  /* 0x000000047f0e7825 */ /* 0x000fc800078e000a */
[----:B------:R-:W-:-:S04]  /*0340*/  IMAD.WIDE.U32 R16, R127, 0x4, R12 ;  /* 0x000000047f107825 */ /* 0x000fc800078e000c */
[----:B------:R-:W-:Y:S02]  /*0350*/  IMAD.MOV.U32 R24, RZ, RZ, c[0x0][0x1a0] ;  /* 0x00006800ff187624 */ /* 0x000fe400078e00ff */
[----:B------:R-:W-:Y:S01]  /*0360*/  IMAD.MOV.U32 R25, RZ, RZ, c[0x0][0x1a4] ;  /* 0x00006900ff197624 */ /* 0x000fe200078e00ff */
[----:B------:R-:W-:Y:S01]  /*0370*/  SGXT.U32 R140, R140, 0x2 ;  /* 0x000000028c8c781a */ /* 0x000fe20000000000 */
[----:B------:R-:W2:Y:S01]  /*0380*/  LDG.E.128 R4, [R6.64] ;  /* 0x0000000606047981 */ /* 0x000ea2000c1e1d00 */
[----:B------:R-:W-:Y:S01]  /*0390*/  SHF.R.U32.HI R141, RZ, 0x2, R146 ;  /* 0x00000002ff8d7819 */ /* 0x000fe20000011692 */
[----:B------:R-:W-:Y:S02]  /*03a0*/  IMAD R27, R38, -0x3f00, R21 ;  /* 0xffffc100261b7824 */ /* 0x000fe400078e0215 */
[----:B------:R-:W3:Y:S01]  /*03b0*/  LDG.E.128 R8, [R8.64] ;  /* 0x0000000608087981 */ /* 0x000ee2000c1e1d00 */
[----:B------:R-:W-:-:S03]  /*03c0*/  LOP3.LUT R140, R140, R141, RZ, 0xfc, !PT ;  /* 0x0000008d8c8c7212 */ /* 0x000fc600078efcff */
[----:B------:R-:W4:Y:S04]  /*03d0*/  LDG.E.128 R12, [R14.64] ;  /* 0x000000060e0c7981 */ /* 0x000f28000c1e1d00 */
[----:B------:R-:W4:Y:S01]  /*03e0*/  LDG.E.128 R16, [R16.64] ;  /* 0x0000000610107981 */ /* 0x000f22000c1e1d00 */
[----:B------:R-:W-:Y:S01]  /*03f0*/  IMAD.WIDE R20, R27, R2, c[0x0][0x178] ;  /* 0x00005e001b147625 */ /* 0x000fe200078e0202 */
[----:B------:R-:W-:Y:S02]  /*0400*/  LOP3.LUT R136, R140, R112, RZ, 0xfc, !PT ;  /* 0x000000708c887212 */ /* 0x000fe400078efcff */
[----:B------:R-:W4:Y:S03]  /*0410*/  LDG.E R24, [R24.64] ;  /* 0x0000000618187981 */ /* 0x000f26000c1e1900 */
[----:B------:R-:W-:-:S05]  /*0420*/  IMAD.WIDE.U32 R22, R136, 0x4, R20 ;  /* 0x0000000488167825 */ /* 0x000fca00078e0014 */
[----:B------:R-:W4:Y:S04]  /*0430*/  LDG.E R122, [R22.64] ;  /* 0x00000006167a7981 */ /* 0x000f28000c1e1900 */
[----:B------:R-:W4:Y:S01]  /*0440*/  LDG.E R121, [R22.64+0x20] ;  /* 0x0000200616797981 */ /* 0x000f22000c1e1900 */
[----:B------:R-:W-:Y:S01]  /*0450*/  SHF.R.U32.HI R142, RZ, 0x2, R0 ;  /* 0x00000002ff8e7819 */ /* 0x000fe20000011600 */
[----:B------:R-:W-:Y:S02]  /*0460*/  IMAD.SHL.U32 R126, R145, 0x40, RZ ;  /* 0x00000040917e7824 */ /* 0x000fe400078e00ff */
[----:B------:R-:W-:Y:S01]  /*0470*/  IMAD.WIDE R20, R27, R2, c[0x0][0x180] ;  /* 0x000060001b147625 */ /* 0x000fe200078e0202 */
[----:B------:R-:W-:-:S04]  /*0480*/  LOP3.LUT R29, R141, 0x8, R142, 0xf8, !PT ;  /* 0x000000088d1d7812 */ /* 0x000fc800078ef88e */
[----:B------:R-:W-:Y:S01]  /*0490*/  LOP3.LUT R29, R29, 0x10, R142, 0xf8, !PT ;  /* 0x000000101d1d7812 */ /* 0x000fe200078ef88e */
[----:B------:R-:W-:-:S03]  /*04a0*/  IMAD.WIDE.U32 R20, R136, 0x4, R20 ;  /* 0x0000000488147825 */ /* 0x000fc600078e0014 */
[----:B------:R-:W-:Y:S02]  /*04b0*/  LOP3.LUT R125, R126, R29, R127, 0xf6, !PT ;  /* 0x0000001d7e7d7212 */ /* 0x000fe400078ef67f */
[----:B------:R-:W-:Y:S01]  /*04c0*/  SHF.R.S32.HI R156, RZ, 0x1f, R3 ;  /* 0x0000001fff9c7819 */ /* 0x000fe20000011403 */
[----:B------:R0:W5:Y:S01]  /*04d0*/  LDG.E R124, [R20.64] ;  /* 0x00000006147c7981 */ /* 0x000162000c1e1900 */
[----:B------:R-:W-:Y:S02]  /*04e0*/  LOP3.LUT R137, R0, 0xf, RZ, 0xc0, !PT ;  /* 0x0000000f00897812 */ /* 0x000fe400078ec0ff */
[----:B------:R-:W-:Y:S01]  /*04f0*/  SHF.R.S32.HI R155, RZ, 0x1f, R26 ;  /* 0x0000001fff9b7819 */ /* 0x000fe2000001141a */
[----:B------:R0:W5:Y:S01]  /*0500*/  LDG.E R123, [R20.64+0x20] ;  /* 0x00002006147b7981 */ /* 0x000162000c1e1900 */
[----:B------:R-:W-:Y:S01]  /*0510*/  LOP3.LUT R115, R142, 0x8, RZ, 0xc0, !PT ;  /* 0x000000088e737812 */ /* 0x000fe200078ec0ff */
[C---:B------:R-:W-:Y:S01]  /*0520*/  IMAD.SHL.U32 R154, R26.reuse, 0x4, RZ ;  /* 0x000000041a9a7824 */ /* 0x040fe200078e00ff */
[C---:B------:R-:W-:Y:S01]  /*0530*/  SHF.L.U64.HI R157, R3.reuse, 0x2, R156 ;  /* 0x00000002039d7819 */ /* 0x040fe2000001029c */
[----:B------:R-:W-:Y:S01]  /*0540*/  IMAD.SHL.U32 R156, R3, 0x4, RZ ;  /* 0x00000004039c7824 */ /* 0x000fe200078e00ff */
[----:B------:R-:W-:Y:S01]  /*0550*/  SHF.L.U64.HI R155, R26, 0x2, R155 ;  /* 0x000000021a9b7819 */ /* 0x000fe2000001029b */
[----:B------:R-:W-:Y:S01]  /*0560*/  IMAD.MOV.U32 R158, RZ, RZ, c[0x0][0x1c0] ;  /* 0x00007000ff9e7624 */ /* 0x000fe200078e00ff */
[----:B------:R-:W-:Y:S01]  /*0570*/  CS2R R40, SRZ ;  /* 0x0000000000287805 */ /* 0x000fe2000001ff00 */
[----:B------:R-:W-:Y:S01]  /*0580*/  IMAD.MOV.U32 R159, RZ, RZ, c[0x0][0x1c4] ;  /* 0x00007100ff9f7624 */ /* 0x000fe200078e00ff */
[----:B------:R-:W-:Y:S01]  /*0590*/  CS2R R42, SRZ ;  /* 0x00000000002a7805 */ /* 0x000fe2000001ff00 */
[----:B------:R-:W-:Y:S01]  /*05a0*/  CS2R R36, SRZ ;  /* 0x0000000000247805 */ /* 0x000fe2000001ff00 */
[----:B------:R-:W-:Y:S01]  /*05b0*/  CS2R R38, SRZ ;  /* 0x0000000000267805 */ /* 0x000fe2000001ff00 */
[----:B------:R-:W-:Y:S01]  /*05c0*/  IMAD.SHL.U32 R138, R0, 0x2, RZ ;  /* 0x00000002008a7824 */ /* 0x000fe200078e00ff */
[----:B------:R-:W-:Y:S01]  /*05d0*/  LOP3.LUT R132, R133, 0x4, RZ, 0xc0, !PT ;  /* 0x0000000485847812 */ /* 0x000fe200078ec0ff */
[----:B------:R-:W-:Y:S01]  /*05e0*/  IMAD.SHL.U32 R119, R146, 0x4, RZ ;  /* 0x0000000492777824 */ /* 0x000fe200078e00ff */
[----:B------:R-:W-:Y:S01]  /*05f0*/  LOP3.LUT R115, R115, 0x7, R0, 0xf8, !PT ;  /* 0x0000000773737812 */ /* 0x000fe200078ef800 */
[----:B------:R-:W-:Y:S01]  /*0600*/  IMAD.SHL.U32 R117, R137, 0x40, RZ ;  /* 0x0000004089757824 */ /* 0x000fe200078e00ff */
[C-C-:B------:R-:W-:Y:S01]  /*0610*/  LOP3.LUT R118, R141.reuse, R130, R129.reuse, 0x1e, !PT ;  /* 0x000000828d767212 */ /* 0x140fe200078e1e81 */
[--C-:B------:R-:W-:Y:S01]  /*0620*/  IMAD.IADD R120, R141, 0x1, R129.reuse ;  /* 0x000000018d787824 */ /* 0x100fe200078e0281 */
[----:B------:R-:W-:Y:S01]  /*0630*/  LOP3.LUT R116, R130, 0x20, R129, 0xfe, !PT ;  /* 0x0000002082747812 */ /* 0x000fe200078efe81 */
[----:B------:R-:W-:-:S02]  /*0640*/  IMAD.IADD R114, R129, 0x1, R128 ;  /* 0x0000000181727824 */ /* 0x000fc400078e0280 */
[----:B------:R-:W-:Y:S01]  /*0650*/  IMAD R113, R145, 0x300, RZ ;  /* 0x0000030091717824 */ /* 0x000fe200078e02ff */
[----:B--2---:R0:W-:Y:S04]  /*0660*/  STS.128 [R125.X4+0x2400], R4 ;  /* 0x002400047d007388 */ /* 0x0041e80000004c00 */
[----:B---3--:R0:W-:Y:S04]  /*0670*/  STS.128 [R125.X4+0x2c00], R8 ;  /* 0x002c00087d007388 */ /* 0x0081e80000004c00 */
[----:B----4-:R0:W-:Y:S04]  /*0680*/  STS.128 [R125.X4+0x3400], R12 ;  /* 0x0034000c7d007388 */ /* 0x0101e80000004c00 */
[----:B------:R0:W-:Y:S01]  /*0690*/  STS.128 [R125.X4+0x3c00], R16 ;  /* 0x003c00107d007388 */ /* 0x0001e20000004c00 */
[----:B------:R-:W-:-:S05]  /*06a0*/  IMAD.SHL.U32 R24, R24, 0x8, RZ ;  /* 0x0000000818187824 */ /* 0x000fca00078e00ff */
[----:B------:R-:W-:Y:S02]  /*06b0*/  ISETP.GE.AND P2, PT, R24, 0x1, PT ;  /* 0x000000011800780c */ /* 0x000fe40003f46270 */
[C---:B------:R-:W-:Y:S02]  /*06c0*/  FSETP.NEU.AND P0, PT, R122.reuse, -INF , PT ;  /* 0xff8000007a00780b */ /* 0x040fe40003f0d000 */
[C---:B------:R-:W-:Y:S02]  /*06d0*/  FSETP.NEU.AND P1, PT, R121.reuse, -INF , PT ;  /* 0xff8000007900780b */ /* 0x040fe40003f2d000 */
[----:B------:R-:W-:Y:S02]  /*06e0*/  FSEL R122, R122, RZ, P0 ;  /* 0x000000ff7a7a7208 */ /* 0x000fe40000000000 */
[----:B------:R-:W-:-:S05]  /*06f0*/  FSEL R121, R121, RZ, P1 ;  /* 0x000000ff79797208 */ /* 0x000fca0000800000 */
[----:B------:R-:W-:Y:S05]  /*0700*/  @!P2 BRA `(.L_x_1) ;  /* 0x000012200000a947 */ /* 0x000fea0003800000 */
[----:B0-----:R-:W-:Y:S02]  /*0710*/  IMAD.MOV.U32 R4, RZ, RZ, c[0x0][0x1a8] ;  /* 0x00006a00ff047624 */ /* 0x001fe400078e00ff */
[----:B------:R-:W-:-:S05]  /*0720*/  IMAD.MOV.U32 R5, RZ, RZ, c[0x0][0x1ac] ;  /* 0x00006b00ff057624 */ /* 0x000fca00078e00ff */
[----:B------:R0:W2:Y:S01]  /*0730*/  LDG.E R4, [R4.64] ;  /* 0x0000000604047981 */ /* 0x0000a2000c1e1900 */
[----:B------:R-:W-:Y:S01]  /*0740*/  IMAD.SHL.U32 R3, R0, 0x40, RZ ;  /* 0x0000004000037824 */ /* 0x000fe200078e00ff */
[----:B------:R-:W-:Y:S01]  /*0750*/  LOP3.LUT R6, R127, R119, RZ, 0xfc, !PT ;  /* 0x000000777f067212 */ /* 0x000fe200078efcff */
[----:B------:R-:W-:Y:S01]  /*0760*/  IMAD.SHL.U32 R8, R115, 0x40, RZ ;  /* 0x0000004073087824 */ /* 0x000fe200078e00ff */
[----:B------:R-:W-:Y:S01]  /*0770*/  SHF.R.U32.HI R7, RZ, 0x1, R0 ;  /* 0x00000001ff077819 */ /* 0x000fe20000011600 */
[----:B------:R-:W-:Y:S01]  /*0780*/  IMAD.SHL.U32 R28, R140, 0x10, RZ ;  /* 0x000000108c1c7824 */ /* 0x000fe200078e00ff */
[----:B------:R-:W-:Y:S01]  /*0790*/  LOP3.LUT R110, R3, 0x3c0, RZ, 0xc0, !PT ;  /* 0x000003c0036e7812 */ /* 0x000fe200078ec0ff */
[----:B------:R-:W-:Y:S01]  /*07a0*/  IMAD.WIDE.U32 R162, R136, R2, c[0x0][0x1e0] ;  /* 0x0000780088a27625 */ /* 0x000fe200078e0002 */
[----:B------:R-:W-:Y:S01]  /*07b0*/  LOP3.LUT R6, R6, 0x180, R133, 0xf8, !PT ;  /* 0x0000018006067812 */ /* 0x000fe200078ef885 */
[----:B------:R-:W-:Y:S01]  /*07c0*/  CS2R R40, SRZ ;  /* 0x0000000000287805 */ /* 0x000fe2000001ff00 */
[----:B------:R-:W-:Y:S01]  /*07d0*/  LOP3.LUT R3, R110, R145, RZ, 0xfc, !PT ;  /* 0x000000916e037212 */ /* 0x000fe200078efcff */
[----:B------:R-:W-:Y:S01]  /*07e0*/  CS2R R42, SRZ ;  /* 0x00000000002a7805 */ /* 0x000fe2000001ff00 */
[C---:B------:R-:W-:Y:S01]  /*07f0*/  LOP3.LUT R108, R6.reuse, 0x200, RZ, 0xfc, !PT ;  /* 0x00000200066c7812 */ /* 0x040fe200078efcff */
[----:B------:R-:W-:Y:S01]  /*0800*/  CS2R R36, SRZ ;  /* 0x0000000000247805 */ /* 0x000fe2000001ff00 */
[----:B------:R-:W-:Y:S01]  /*0810*/  LOP3.LUT R109, R6, 0x1f0, RZ, 0xc0, !PT ;  /* 0x000001f0066d7812 */ /* 0x000fe200078ec0ff */
[----:B------:R-:W-:Y:S01]  /*0820*/  IMAD R110, R3, 0x4, R110 ;  /* 0x00000004036e7824 */ /* 0x000fe200078e026e */
[----:B------:R-:W-:Y:S01]  /*0830*/  LOP3.LUT R3, R108, 0x3f0, RZ, 0xc0, !PT ;  /* 0x000003f06c037812 */ /* 0x000fe200078ec0ff */
[----:B------:R-:W-:Y:S01]  /*0840*/  CS2R R38, SRZ ;  /* 0x0000000000267805 */ /* 0x000fe2000001ff00 */
[----:B------:R-:W-:Y:S01]  /*0850*/  LOP3.LUT R7, R7, 0xc, RZ, 0xc0, !PT ;  /* 0x0000000c07077812 */ /* 0x000fe200078ec0ff */
[----:B------:R-:W-:Y:S01]  /*0860*/  IMAD R109, R6, 0x4, R109 ;  /* 0x00000004066d7824 */ /* 0x000fe200078e026d */
[----:B------:R-:W-:Y:S01]  /*0870*/  LOP3.LUT R18, R131, 0x28, R132, 0x1e, !PT ;  /* 0x0000002883127812 */ /* 0x000fe200078e1e84 */
[----:B------:R-:W-:Y:S01]  /*0880*/  IMAD R108, R108, 0x4, R3 ;  /* 0x000000046c6c7824 */ /* 0x000fe200078e0203 */
[----:B------:R-:W-:Y:S01]  /*0890*/  LOP3.LUT R3, R7, R130, R129, 0x1e, !PT ;  /* 0x0000008207037212 */ /* 0x000fe200078e1e81 */
[----:B------:R-:W-:Y:S01]  /*08a0*/  UMOV UR4, URZ ;  /* 0x0000003f00047c82 */ /* 0x000fe20008000000 */
[----:B0-----:R-:W-:-:S02]  /*08b0*/  LOP3.LUT R5, R129, R7, RZ, 0xfc, !PT ;  /* 0x0000000781057212 */ /* 0x001fc400078efcff */
[----:B------:R-:W-:Y:S02]  /*08c0*/  LOP3.LUT R21, R8, R7, R116, 0xf6, !PT ;  /* 0x0000000708157212 */ /* 0x000fe400078ef674 */
[-C--:B------:R-:W-:Y:S02]  /*08d0*/  LOP3.LUT R25, R3, R8.reuse, RZ, 0xfc, !PT ;  /* 0x0000000803197212 */ /* 0x080fe400078efcff */
[--C-:B------:R-:W-:Y:S01]  /*08e0*/  LOP3.LUT R3, R5, 0x10, R130.reuse, 0x1e, !PT ;  /* 0x0000001005037812 */ /* 0x100fe200078e1e82 */
[----:B------:R-:W-:Y:S01]  /*08f0*/  IMAD.SHL.U32 R21, R21, 0x4, RZ ;  /* 0x0000000415157824 */ /* 0x000fe200078e00ff */
[----:B------:R-:W-:Y:S02]  /*0900*/  LOP3.LUT R7, R5, 0x30, R130, 0x1e, !PT ;  /* 0x0000003005077812 */ /* 0x000fe400078e1e82 */
[-C--:B------:R-:W-:Y:S02]  /*0910*/  LOP3.LUT R27, R3, R8.reuse, RZ, 0xfc, !PT ;  /* 0x00000008031b7212 */ /* 0x080fe400078efcff */
[----:B------:R-:W-:-:S02]  /*0920*/  LOP3.LUT R102, R7, R8, RZ, 0xfc, !PT ;  /* 0x0000000807667212 */ /* 0x000fc400078efcff */
[----:B------:R-:W-:Y:S02]  /*0930*/  LOP3.LUT R3, R138, 0x6, RZ, 0xc0, !PT ;  /* 0x000000068a037812 */ /* 0x000fe400078ec0ff */
[----:B------:R-:W-:Y:S01]  /*0940*/  IMNMX.U32 R111, R24, 0x4, PT ;  /* 0x00000004186f7817 */ /* 0x000fe20003800000 */
[----:B------:R-:W-:Y:S01]  /*0950*/  IMAD.SHL.U32 R102, R102, 0x4, RZ ;  /* 0x0000000466667824 */ /* 0x000fe200078e00ff */
[C-C-:B------:R-:W-:Y:S02]  /*0960*/  LOP3.LUT R12, R120.reuse, 0x10, R130.reuse, 0x1e, !PT ;  /* 0x00000010780c7812 */ /* 0x140fe400078e1e82 */
[----:B------:R-:W-:Y:S02]  /*0970*/  LOP3.LUT R24, R120, 0x30, R130, 0x1e, !PT ;  /* 0x0000003078187812 */ /* 0x000fe400078e1e82 */
[----:B------:R-:W-:Y:S02]  /*0980*/  LOP3.LUT R3, R3, 0x8, R142, 0xf8, !PT ;  /* 0x0000000803037812 */ /* 0x000fe400078ef88e */
[----:B------:R-:W-:-:S02]  /*0990*/  LOP3.LUT R22, R141, R18, R129, 0x1e, !PT ;  /* 0x000000128d167212 */ /* 0x000fc400078e1e81 */
[-C--:B------:R-:W-:Y:S02]  /*09a0*/  LOP3.LUT R12, R12, R117.reuse, RZ, 0xfc, !PT ;  /* 0x000000750c0c7212 */ /* 0x080fe400078efcff */
[-C--:B------:R-:W-:Y:S02]  /*09b0*/  LOP3.LUT R107, R118, R117.reuse, RZ, 0xfc, !PT ;  /* 0x00000075766b7212 */ /* 0x080fe400078efcff */
[-C--:B------:R-:W-:Y:S01]  /*09c0*/  LOP3.LUT R19, R24, R117.reuse, RZ, 0xfc, !PT ;  /* 0x0000007518137212 */ /* 0x080fe200078efcff */
[----:B------:R-:W-:Y:S01]  /*09d0*/  IMAD.SHL.U32 R18, R12, 0x4, RZ ;  /* 0x000000040c127824 */ /* 0x000fe200078e00ff */
[----:B------:R-:W-:Y:S01]  /*09e0*/  LOP3.LUT R101, R22, R117, RZ, 0xfc, !PT ;  /* 0x0000007516657212 */ /* 0x000fe200078efcff */
[----:B------:R-:W-:Y:S01]  /*09f0*/  IMAD.SHL.U32 R107, R107, 0x4, RZ ;  /* 0x000000046b6b7824 */ /* 0x000fe200078e00ff */
[----:B------:R-:W-:Y:S01]  /*0a00*/  LOP3.LUT R112, R140, 0x8, R112, 0xfe, !PT ;  /* 0x000000088c707812 */ /* 0x000fe200078efe70 */
[----:B------:R-:W-:Y:S02]  /*0a10*/  IMAD.SHL.U32 R19, R19, 0x4, RZ ;  /* 0x0000000413137824 */ /* 0x000fe400078e00ff */
[----:B------:R-:W-:-:S02]  /*0a20*/  IMAD.SHL.U32 R101, R101, 0x4, RZ ;  /* 0x0000000465657824 */ /* 0x000fc400078e00ff */
[C---:B--2---:R-:W-:Y:S02]  /*0a30*/  IMAD.SHL.U32 R6, R4.reuse, 0x80, RZ ;  /* 0x0000008004067824 */ /* 0x044fe400078e00ff */
[C---:B------:R-:W-:Y:S02]  /*0a40*/  IMAD R10, R4.reuse, 0x18000, RZ ;  /* 0x00018000040a7824 */ /* 0x040fe400078e02ff */
[----:B------:R-:W-:Y:S01]  /*0a50*/  IMAD.SHL.U32 R9, R4, 0x2000, RZ ;  /* 0x0000200004097824 */ /* 0x000fe200078e00ff */
[----:B------:R-:W-:Y:S02]  /*0a60*/  LOP3.LUT R4, R6, 0x8, R145, 0xfe, !PT ;  /* 0x0000000806047812 */ /* 0x000fe400078efe91 */
[----:B------:R-:W-:Y:S02]  /*0a70*/  LOP3.LUT R11, R10, R113, RZ, 0xfc, !PT ;  /* 0x000000710a0b7212 */ /* 0x000fe400078efcff */
[----:B------:R-:W-:Y:S01]  /*0a80*/  LOP3.LUT R9, R9, R126, RZ, 0xfc, !PT ;  /* 0x0000007e09097212 */ /* 0x000fe200078efcff */
[----:B------:R-:W-:Y:S01]  /*0a90*/  IMAD R5, R4, 0x300, RZ ;  /* 0x0000030004057824 */ /* 0x000fe200078e02ff */
[----:B------:R-:W-:Y:S01]  /*0aa0*/  LOP3.LUT R103, R6, R3, RZ, 0xfc, !PT ;  /* 0x0000000306677212 */ /* 0x000fe200078efcff */
[----:B------:R-:W-:-:S02]  /*0ab0*/  IMAD.SHL.U32 R15, R4, 0x40, RZ ;  /* 0x00000040040f7824 */ /* 0x000fc400078e00ff */
[----:B------:R-:W-:-:S04]  /*0ac0*/  IMAD.WIDE R4, R5, 0x4, R156 ;  /* 0x0000000405047825 */ /* 0x000fc800078e029c */
[----:B------:R-:W-:Y:S01]  /*0ad0*/  IMAD.WIDE R10, R11, 0x4, R156 ;  /* 0x000000040b0a7825 */ /* 0x000fe200078e029c */
[----:B------:R-:W-:Y:S02]  /*0ae0*/  IADD3 R106, P0, R4, c[0x0][0x170], RZ ;  /* 0x00005c00046a7a10 */ /* 0x000fe40007f1e0ff */
[----:B------:R-:W-:Y:S01]  /*0af0*/  LOP3.LUT R4, R131, 0x8, R132, 0x1e, !PT ;  /* 0x0000000883047812 */ /* 0x000fe200078e1e84 */
[----:B------:R-:W-:Y:S01]  /*0b00*/  IMAD.WIDE R16, R9, 0x4, R154 ;  /* 0x0000000409107825 */ /* 0x000fe200078e029a */
[----:B------:R-:W-:Y:S02]  /*0b10*/  IADD3.X R8, R5, c[0x0][0x174], RZ, P0, !PT ;  /* 0x00005d0005087a10 */ /* 0x000fe400007fe4ff */
[----:B------:R-:W-:Y:S01]  /*0b20*/  LOP3.LUT R4, R141, R4, R129, 0x1e, !PT ;  /* 0x000000048d047212 */ /* 0x000fe200078e1e81 */
[----:B------:R-:W-:Y:S01]  /*0b30*/  IMAD.IADD R5, R131, 0x1, R120 ;  /* 0x0000000183057824 */ /* 0x000fe200078e0278 */
[----:B------:R-:W-:Y:S01]  /*0b40*/  IADD3 R9, P1, R10, c[0x0][0x170], RZ ;  /* 0x00005c000a097a10 */ /* 0x000fe20007f3e0ff */
[----:B------:R-:W-:Y:S01]  /*0b50*/  IMAD.WIDE R14, R15, 0x4, R154 ;  /* 0x000000040f0e7825 */ /* 0x000fe200078e029a */
[----:B------:R-:W-:-:S02]  /*0b60*/  IADD3 R10, P3, R16, c[0x0][0x168], RZ ;  /* 0x00005a00100a7a10 */ /* 0x000fc40007f7e0ff */
[C-C-:B------:R-:W-:Y:S01]  /*0b70*/  LOP3.LUT R20, R5.reuse, 0x18, R132.reuse, 0x1e, !PT ;  /* 0x0000001805147812 */ /* 0x140fe200078e1e84 */
[----:B------:R-:W-:Y:S01]  /*0b80*/  IMAD.MOV.U32 R12, RZ, RZ, R103 ;  /* 0x000000ffff0c7224 */ /* 0x000fe200078e0067 */
[----:B------:R-:W-:Y:S02]  /*0b90*/  LOP3.LUT R26, R5, 0x38, R132, 0x1e, !PT ;  /* 0x00000038051a7812 */ /* 0x000fe400078e1e84 */
[-C--:B------:R-:W-:Y:S02]  /*0ba0*/  LOP3.LUT R4, R4, R117.reuse, RZ, 0xfc, !PT ;  /* 0x0000007504047212 */ /* 0x080fe400078efcff */
[----:B------:R-:W-:Y:S02]  /*0bb0*/  IADD3 R7, P2, R14, c[0x0][0x168], RZ ;  /* 0x00005a000e077a10 */ /* 0x000fe40007f5e0ff */
[----:B------:R-:W-:Y:S01]  /*0bc0*/  IADD3 R160, P0, R136, c[0x0][0x1e8], RZ ;  /* 0x00007a0088a07a10 */ /* 0x000fe20007f1e0ff */
[----:B------:R-:W-:Y:S01]  /*0bd0*/  IMAD.SHL.U32 R22, R4, 0x4, RZ ;  /* 0x0000000404167824 */ /* 0x000fe200078e00ff */
[----:B------:R-:W-:Y:S01]  /*0be0*/  LOP3.LUT R16, R117, R116, R141, 0xf6, !PT ;  /* 0x0000007475107212 */ /* 0x000fe200078ef68d */
[----:B------:R-:W-:Y:S01]  /*0bf0*/  IMAD.SHL.U32 R4, R27, 0x4, RZ ;  /* 0x000000041b047824 */ /* 0x000fe200078e00ff */
[-C--:B------:R-:W-:Y:S01]  /*0c00*/  LOP3.LUT R23, R20, R117.reuse, RZ, 0xfc, !PT ;  /* 0x0000007514177212 */ /* 0x080fe200078efcff */
[----:B------:R-:W-:Y:S01]  /*0c10*/  IMAD.X R161, RZ, RZ, c[0x0][0x1ec], P0 ;  /* 0x00007b00ffa17624 */ /* 0x000fe200000e06ff */
[----:B------:R-:W-:Y:S01]  /*0c20*/  LOP3.LUT R26, R26, R117, RZ, 0xfc, !PT ;  /* 0x000000751a1a7212 */ /* 0x000fe200078efcff */
[----:B------:R-:W-:Y:S01]  /*0c30*/  IMAD.SHL.U32 R16, R16, 0x4, RZ ;  /* 0x0000000410107824 */ /* 0x000fe200078e00ff */
[----:B------:R-:W-:Y:S01]  /*0c40*/  IADD3.X R13, R11, c[0x0][0x174], RZ, P1, !PT ;  /* 0x00005d000b0d7a10 */ /* 0x000fe20000ffe4ff */
[----:B------:R-:W-:Y:S01]  /*0c50*/  IMAD.SHL.U32 R23, R23, 0x4, RZ ;  /* 0x0000000417177824 */ /* 0x000fe200078e00ff */
[----:B------:R-:W-:Y:S01]  /*0c60*/  LOP3.LUT R20, R28, R3, RZ, 0xfc, !PT ;  /* 0x000000031c147212 */ /* 0x000fe200078efcff */
[----:B------:R-:W-:Y:S01]  /*0c70*/  IMAD.SHL.U32 R100, R26, 0x4, RZ ;  /* 0x000000041a647824 */ /* 0x000fe200078e00ff */
[----:B------:R-:W-:-:S02]  /*0c80*/  LOP3.LUT R5, R6, 0x1, R3, 0xfe, !PT ;  /* 0x0000000106057812 */ /* 0x000fc400078efe03 */
[----:B------:R-:W-:Y:S02]  /*0c90*/  IADD3.X R14, R17, c[0x0][0x16c], RZ, P3, !PT ;  /* 0x00005b00110e7a10 */ /* 0x000fe40001ffe4ff */
[----:B------:R-:W-:Y:S02]  /*0ca0*/  IADD3.X R11, R15, c[0x0][0x16c], RZ, P2, !PT ;  /* 0x00005b000f0b7a10 */ /* 0x000fe400017fe4ff */
[----:B------:R-:W-:Y:S01]  /*0cb0*/  LOP3.LUT R3, R6, R145, RZ, 0xfc, !PT ;  /* 0x0000009106037212 */ /* 0x000fe200078efcff */
[----:B------:R-:W-:Y:S01]  /*0cc0*/  IMAD.SHL.U32 R6, R25, 0x4, RZ ;  /* 0x0000000419067824 */ /* 0x000fe200078e00ff */
[----:B------:R-:W-:Y:S02]  /*0cd0*/  IADD3 R15, R132, R114, R131 ;  /* 0x00000072840f7210 */ /* 0x000fe40007ffe083 */
[----:B------:R-:W-:Y:S02]  /*0ce0*/  LOP3.LUT R17, R28, R130, RZ, 0xfc, !PT ;  /* 0x000000821c117212 */ /* 0x000fe400078efcff */
.L_x_2:
[C---:B------:R-:W-:Y:S01]  /*0cf0*/  IADD3 R24, R3.reuse, 0x8, RZ ;  /* 0x0000000803187810 */ /* 0x040fe20007ffe0ff */
[----:B------:R-:W-:Y:S01]  /*0d00*/  IMAD.MOV.U32 R32, RZ, RZ, R10 ;  /* 0x000000ffff207224 */ /* 0x000fe200078e000a */
[----:B------:R-:W-:Y:S01]  /*0d10*/  ISETP.GE.AND P0, PT, R3, 0x40, PT ;  /* 0x000000400300780c */ /* 0x000fe20003f06270 */
[----:B------:R-:W-:Y:S01]  /*0d20*/  IMAD.MOV.U32 R33, RZ, RZ, R14 ;  /* 0x000000ffff217224 */ /* 0x000fe200078e000e */
[----:B------:R-:W-:Y:S01]  /*0d30*/  ISETP.GE.AND P1, PT, R24, 0x40, PT ;  /* 0x000000401800780c */ /* 0x000fe20003f26270 */
[----:B------:R-:W-:Y:S01]  /*0d40*/  IMAD.MOV.U32 R34, RZ, RZ, R7 ;  /* 0x000000ffff227224 */ /* 0x000fe200078e0007 */
[----:B------:R-:W-:Y:S01]  /*0d50*/  CS2R R28, SRZ ;  /* 0x00000000001c7805 */ /* 0x000fe2000001ff00 */
[----:B------:R-:W-:Y:S01]  /*0d60*/  IMAD.MOV.U32 R35, RZ, RZ, R11 ;  /* 0x000000ffff237224 */ /* 0x000fe200078e000b */
[----:B------:R-:W-:Y:S01]  /*0d70*/  CS2R R30, SRZ ;  /* 0x00000000001e7805 */ /* 0x000fe2000001ff00 */
[----:B------:R-:W-:Y:S01]  /*0d80*/  CS2R R24, SRZ ;  /* 0x0000000000187805 */ /* 0x000fe2000001ff00 */
[----:B------:R-:W-:Y:S01]  /*0d90*/  CS2R R26, SRZ ;  /* 0x00000000001a7805 */ /* 0x000fe2000001ff00 */
[----:B------:R-:W-:-:S04]  /*0da0*/  IMAD.WIDE.U32 R32, R15, 0x4, R32 ;  /* 0x000000040f207825 */ /* 0x000fc800078e0020 */
[----:B------:R-:W-:Y:S01]  /*0db0*/  IMAD.WIDE.U32 R34, R15, 0x4, R34 ;  /* 0x000000040f227825 */ /* 0x000fe200078e0022 */
[----:B------:R-:W2:Y:S04]  /*0dc0*/  @!P0 LDG.E.128 R28, [R32.64] ;  /* 0x00000006201c8981 */ /* 0x000ea8000c1e1d00 */
[----:B------:R-:W3:Y:S01]  /*0dd0*/  @!P1 LDG.E.128 R24, [R34.64] ;  /* 0x0000000622189981 */ /* 0x000ee2000c1e1d00 */
[----:B------:R-:W-:Y:S01]  /*0de0*/  CS2R R48, SRZ ;  /* 0x0000000000307805 */ /* 0x000fe2000001ff00 */
[----:B------:R-:W-:Y:S01]  /*0df0*/  CS2R R50, SRZ ;  /* 0x0000000000327805 */ /* 0x000fe2000001ff00 */
[----:B------:R-:W-:Y:S01]  /*0e00*/  CS2R R52, SRZ ;  /* 0x0000000000347805 */ /* 0x000fe2000001ff00 */
[----:B------:R-:W-:Y:S01]  /*0e10*/  CS2R R54, SRZ ;  /* 0x0000000000367805 */ /* 0x000fe2000001ff00 */
[----:B--2---:R-:W-:Y:S04]  /*0e20*/  STS.128 [R125.X4+0x1400], R28 ;  /* 0x0014001c7d007388 */ /* 0x004fe80000004c00 */
[----:B---3--:R-:W-:Y:S04]  /*0e30*/  STS.128 [R125.X4+0x1c00], R24 ;  /* 0x001c00187d007388 */ /* 0x008fe80000004c00 */
[----:B------:R-:W-:Y:S06]  /*0e40*/  BAR.SYNC.DEFER_BLOCKING 0x0 ;  /* 0x0000000000007b1d */ /* 0x000fec0000010000 */
[----:B------:R0:W-:Y:S04]  /*0e50*/  STS [R110], R28 ;  /* 0x0000001c6e007388 */ /* 0x0001e80000000800 */
[----:B------:R1:W-:Y:S04]  /*0e60*/  STS [R110+0x50], R29 ;  /* 0x0000501d6e007388 */ /* 0x0003e80000000800 */
[----:B------:R-:W-:Y:S01]  /*0e70*/  STS [R110+0xa0], R30 ;  /* 0x0000a01e6e007388 */ /* 0x000fe20000000800 */
[----:B0-----:R-:W-:-:S03]  /*0e80*/  IMAD.MOV.U32 R28, RZ, RZ, R106 ;  /* 0x000000ffff1c7224 */ /* 0x001fc600078e006a */
[----:B------:R-:W-:Y:S01]  /*0e90*/  STS [R110+0xf0], R31 ;  /* 0x0000f01f6e007388 */ /* 0x000fe20000000800 */
[----:B-1----:R-:W-:-:S03]  /*0ea0*/  IMAD.MOV.U32 R29, RZ, RZ, R8 ;  /* 0x000000ffff1d7224 */ /* 0x002fc600078e0008 */
[----:B------:R0:W-:Y:S01]  /*0eb0*/  STS [R110+0x20], R24 ;  /* 0x000020186e007388 */ /* 0x0001e20000000800 */
[----:B------:R-:W-:-:S03]  /*0ec0*/  IMAD.WIDE.U32 R28, R15, 0x4, R28 ;  /* 0x000000040f1c7825 */ /* 0x000fc600078e001c */
[----:B------:R1:W-:Y:S04]  /*0ed0*/  STS [R110+0x70], R25 ;  /* 0x000070196e007388 */ /* 0x0003e80000000800 */
[----:B------:R-:W-:Y:S01]  /*0ee0*/  STS [R110+0xc0], R26 ;  /* 0x0000c01a6e007388 */ /* 0x000fe20000000800 */
[----:B0-----:R-:W-:-:S03]  /*0ef0*/  IMAD.MOV.U32 R24, RZ, RZ, R9 ;  /* 0x000000ffff187224 */ /* 0x001fc600078e0009 */
[----:B------:R-:W-:Y:S01]  /*0f00*/  STS [R110+0x110], R27 ;  /* 0x0001101b6e007388 */ /* 0x000fe20000000800 */
[----:B-1----:R-:W-:-:S03]  /*0f10*/  IMAD.MOV.U32 R25, RZ, RZ, R13 ;  /* 0x000000ffff197224 */ /* 0x002fc600078e000d */
[----:B------:R-:W-:Y:S01]  /*0f20*/  BAR.SYNC.DEFER_BLOCKING 0x0 ;  /* 0x0000000000007b1d */ /* 0x000fe20000010000 */
[----:B------:R-:W-:-:S05]  /*0f30*/  IMAD.WIDE.U32 R24, R15, 0x4, R24 ;  /* 0x000000040f187825 */ /* 0x000fca00078e0018 */
[----:B------:R0:W2:Y:S04]  /*0f40*/  @!P0 LDG.E.128 R48, [R24.64] ;  /* 0x0000000618308981 */ /* 0x0000a8000c1e1d00 */
[----:B------:R1:W3:Y:S01]  /*0f50*/  @!P1 LDG.E.128 R52, [R28.64] ;  /* 0x000000061c349981 */ /* 0x0002e2000c1e1d00 */
[----:B------:R-:W-:-:S03]  /*0f60*/  SHF.R.S32.HI R31, RZ, 0x1f, R12 ;  /* 0x0000001fff1f7819 */ /* 0x000fc6000001140c */
[----:B------:R-:W-:Y:S01]  /*0f70*/  LDSM.16.M88.4 R56, [R107+0x2400] ;  /* 0x002400006b38783b */ /* 0x000fe20000000200 */
[----:B------:R-:W-:-:S03]  /*0f80*/  LEA.HI R31, R31, R12, RZ, 0x6 ;  /* 0x0000000c1f1f7211 */ /* 0x000fc600078f30ff */
[----:B------:R-:W4:Y:S01]  /*0f90*/  LDSM.16.M88.4 R32, [R6+0x1400] ;  /* 0x001400000620783b */ /* 0x000f220000000200 */
[----:B------:R-:W-:-:S03]  /*0fa0*/  LOP3.LUT R31, R31, 0xffffffc0, RZ, 0xc0, !PT ;  /* 0xffffffc01f1f7812 */ /* 0x000fc600078ec0ff */
[----:B------:R-:W4:Y:S02]  /*0fb0*/  LDSM.16.M88.4 R44, [R22+0x2400] ;  /* 0x00240000162c783b */ /* 0x000f240000000200 */
[----:B------:R-:W-:Y:S02]  /*0fc0*/  IMAD.IADD R148, R12, 0x1, -R31 ;  /* 0x000000010c947824 */ /* 0x000fe400078e0a1f */
[----:B0-----:R-:W-:Y:S04]  /*0fd0*/  LDSM.16.M88.4 R24, [R18+0x2400] ;  /* 0x002400001218783b */ /* 0x001fe80000000200 */
[----:B-1----:R-:W0:Y:S04]  /*0fe0*/  LDSM.16.M88.4 R28, [R4+0x1400] ;  /* 0x00140000041c783b */ /* 0x002e280000000200 */
[----:B------:R-:W3:Y:S04]  /*0ff0*/  LDG.E.U8 R152, [R160.64+0x8] ;  /* 0x00000806a0987981 */ /* 0x000ee8000c1e1100 */
[----:B------:R-:W3:Y:S04]  /*1000*/  LDG.E.U8 R149, [R160.64] ;  /* 0x00000006a0957981 */ /* 0x000ee8000c1e1100 */
[----:B------:R-:W3:Y:S04]  /*1010*/  LDG.E R150, [R162.64+0x20] ;  /* 0x00002006a2967981 */ /* 0x000ee8000c1e1900 */
[----:B------:R-:W3:Y:S04]  /*1020*/  LDG.E R151, [R162.64] ;  /* 0x00000006a2977981 */ /* 0x000ee8000c1e1900 */
[----:B------:R-:W-:Y:S04]  /*1030*/  LDSM.16.M88.4 R80, [R101+0x2400] ;  /* 0x002400006550783b */ /* 0x000fe80000000200 */
[----:B------:R-:W-:Y:S01]  /*1040*/  LDSM.16.M88.4 R68, [R19+0x2400] ;  /* 0x002400001344783b */ /* 0x000fe20000000200 */
[----:B----4-:R-:W-:Y:S01]  /*1050*/  HMMA.1688.F32.TF32 R56, R56, R32, RZ ;  /* 0x000000203838723c */ /* 0x010fe200000810ff */
[----:B------:R-:W-:-:S02]  /*1060*/  IMAD.WIDE R104, R148, R2, c[0x0][0x1e0] ;  /* 0x0000780094687625 */ /* 0x000fc400078e0202 */
[----:B------:R-:W-:Y:S04]  /*1070*/  LDSM.16.M88.4 R72, [R102+0x1400] ;  /* 0x001400006648783b */ /* 0x000fe80000000200 */
[----:B------:R-:W-:Y:S04]  /*1080*/  LDSM.16.M88.4 R60, [R100+0x2400] ;  /* 0x00240000643c783b */ /* 0x000fe80000000200 */
[----:B------:R-:W4:-:S13]  /*1090*/  LDG.E.64 R104, [R104.64] ;  /* 0x0000000668687981 */ /* 0x000f1a000c1e1b00 */
[----:B------:R-:W-:Y:S01]  /*10a0*/  HMMA.1688.F32.TF32 R44, R44, R34, R56 ;  /* 0x000000222c2c723c */ /* 0x000fe20000081038 */
[----:B------:R-:W1:Y:S04]  /*10b0*/  LDSM.16.M88.4 R32, [R23+0x2400] ;  /* 0x002400001720783b */ /* 0x000e680000000200 */
[----:B------:R-:W-:-:S15]  /*10c0*/  LDSM.16.M88.4 R56, [R16+0x2400] ;  /* 0x002400001038783b */ /* 0x000fde0000000200 */
[----:B------:R-:W-:-:S04]  /*10d0*/  NOP ;  /* 0x0000000000007918 */ /* 0x000fc80000000000 */
[----:B0-----:R-:W-:Y:S01]  /*10e0*/  HMMA.1688.F32.TF32 R44, R24, R28, R44 ;  /* 0x0000001c182c723c */ /* 0x001fe2000008102c */
[----:B------:R-:W0:-:S15]  /*10f0*/  LDSM.16.M88.4 R24, [R21+0x1400] ;  /* 0x001400001518783b */ /* 0x000e1e0000000200 */
[----:B------:R-:W-:-:S08]  /*1100*/  NOP ;  /* 0x0000000000007918 */ /* 0x000fd00000000000 */
[----:B-1----:R-:W-:Y:S01]  /*1110*/  HMMA.1688.F32.TF32 R28, R32, R30, R44 ;  /* 0x0000001e201c723c */ /* 0x002fe2000008102c */
[----:B------:R-:W-:Y:S04]  /*1120*/  LDS.128 R44, [R109] ;  /* 0x000000006d2c7984 */ /* 0x000fe80000000c00 */
[----:B------:R-:W-:Y:S04]  /*1130*/  LDS.128 R32, [R108] ;  /* 0x000000006c207984 */ /* 0x000fe80000000c00 */
[----:B------:R-:W-:-:S15]  /*1140*/  BAR.SYNC.DEFER_BLOCKING 0x0 ;  /* 0x0000000000007b1d */ /* 0x000fde0000010000 */
[----:B0-----:R-:W-:Y:S01]  /*1150*/  HMMA.1688.F32.TF32 R56, R56, R24, R28 ;  /* 0x000000183838723c */ /* 0x001fe2000008101c */
[----:B--2---:R-:W-:Y:S04]  /*1160*/  STS.128 [R125.X4], R48 ;  /* 0x000000307d007388 */ /* 0x004fe80000004c00 */
[----:B---3--:R-:W-:Y:S04]  /*1170*/  STS.128 [R125.X4+0x800], R52 ;  /* 0x000800347d007388 */ /* 0x008fe80000004c00 */
[----:B------:R-:W-:Y:S04]  /*1180*/  LDSM.16.M88.4 R96, [R107+0x3400] ;  /* 0x003400006b60783b */ /* 0x000fe80000000200 */
[----:B------:R-:W-:Y:S04]  /*1190*/  LDSM.16.M88.4 R92, [R22+0x3400] ;  /* 0x00340000165c783b */ /* 0x000fe80000000200 */
[----:B------:R-:W-:Y:S04]  /*11a0*/  LDSM.16.M88.4 R88, [R18+0x3400] ;  /* 0x003400001258783b */ /* 0x000fe80000000200 */
[----:B------:R-:W-:Y:S04]  /*11b0*/  LDSM.16.M88.4 R84, [R23+0x3400] ;  /* 0x003400001754783b */ /* 0x000fe80000000200 */
[----:B------:R-:W-:Y:S04]  /*11c0*/  LDSM.16.M88.4 R76, [R16+0x3400] ;  /* 0x00340000104c783b */ /* 0x000fe80000000200 */
[----:B------:R-:W-:Y:S04]  /*11d0*/  LDSM.16.M88.4 R64, [R101+0x3400] ;  /* 0x003400006540783b */ /* 0x000fe80000000200 */
[----:B------:R-:W-:Y:S04]  /*11e0*/  LDSM.16.M88.4 R52, [R19+0x3400] ;  /* 0x003400001334783b */ /* 0x000fe80000000200 */
[----:B------:R-:W-:Y:S04]  /*11f0*/  LDSM.16.M88.4 R48, [R100+0x3400] ;  /* 0x003400006430783b */ /* 0x000fe80000000200 */
[----:B------:R-:W-:Y:S06]  /*1200*/  BAR.SYNC.DEFER_BLOCKING 0x0 ;  /* 0x0000000000007b1d */ /* 0x000fec0000010000 */
[----:B------:R-:W0:Y:S02]  /*1210*/  LDSM.16.M88.4 R28, [R6] ;  /* 0x00000000061c783b */ /* 0x000e240000000200 */
[----:B0-----:R-:W-:-:S15]  /*1220*/  HMMA.1688.F32.TF32 R96, R96, R28, RZ ;  /* 0x0000001c6060723c */ /* 0x001fde00000810ff */
[----:B------:R-:W-:-:S09]  /*1230*/  NOP ;  /* 0x0000000000007918 */ /* 0x000fd20000000000 */
[----:B------:R-:W-:Y:S01]  /*1240*/  HMMA.1688.F32.TF32 R92, R92, R30, R96 ;  /* 0x0000001e5c5c723c */ /* 0x000fe20000081060 */
[----:B------:R-:W0:-:S15]  /*1250*/  LDSM.16.M88.4 R28, [R4] ;  /* 0x00000000041c783b */ /* 0x000e1e0000000200 */
[----:B------:R-:W-:-:S08]  /*1260*/  NOP ;  /* 0x0000000000007918 */ /* 0x000fd00000000000 */
[----:B0-----:R-:W-:Y:S01]  /*1270*/  HMMA.1688.F32.TF32 R88, R88, R28, R92 ;  /* 0x0000001c5858723c */ /* 0x001fe2000008105c */
[----:B------:R-:W0:-:S15]  /*1280*/  LDSM.16.M88.4 R92, [R21] ;  /* 0x00000000155c783b */ /* 0x000e1e0000000200 */
[----:B------:R-:W-:-:S08]  /*1290*/  NOP ;  /* 0x0000000000007918 */ /* 0x000fd00000000000 */
[----:B------:R-:W-:Y:S08]  /*12a0*/  HMMA.1688.F32.TF32 R84, R84, R30, R88 ;  /* 0x0000001e5454723c */ /* 0x000ff00000081058 */
[----:B------:R-:W-:Y:S01]  /*12b0*/  HMMA.1688.F32.TF32 R56, R80, R26, R56 ;  /* 0x0000001a5038723c */ /* 0x000fe20000081038 */
[----:B------:R-:W1:-:S15]  /*12c0*/  LDSM.16.M88.4 R24, [R102] ;  /* 0x000000006618783b */ /* 0x000e5e0000000200 */
[----:B0-----:R-:W-:Y:S08]  /*12d0*/  HMMA.1688.F32.TF32 R76, R76, R92, R84 ;  /* 0x0000005c4c4c723c */ /* 0x001ff00000081054 */
[----:B------:R-:W-:-:S15]  /*12e0*/  HMMA.1688.F32.TF32 R56, R68, R72, R56 ;  /* 0x000000484438723c */ /* 0x000fde0000081038 */
[----:B------:R-:W-:-:S01]  /*12f0*/  NOP ;  /* 0x0000000000007918 */ /* 0x000fc20000000000 */
[----:B------:R-:W-:Y:S01]  /*1300*/  HMMA.1688.F32.TF32 R64, R64, R94, R76 ;  /* 0x0000005e4040723c */ /* 0x000fe2000008104c */
[----:B------:R-:W-:-:S04]  /*1310*/  SHF.R.S32.HI R28, RZ, 0x1f, R5 ;  /* 0x0000001fff1c7819 */ /* 0x000fc80000011405 */
[----:B------:R-:W-:-:S03]  /*1320*/  LEA.HI R28, R28, R5, RZ, 0x6 ;  /* 0x000000051c1c7211 */ /* 0x000fc600078f30ff */
[----:B------:R-:W-:Y:S01]  /*1330*/  HMMA.1688.F32.TF32 R56, R60, R74, R56 ;  /* 0x0000004a3c38723c */ /* 0x000fe20000081038 */
[----:B------:R-:W-:Y:S02]  /*1340*/  LOP3.LUT R28, R28, 0xffffffc0, RZ, 0xc0, !PT ;  /* 0xffffffc01c1c7812 */ /* 0x000fe400078ec0ff */
[----:B------:R-:W-:Y:S02]  /*1350*/  ISETP.NE.AND P1, PT, R152, RZ, PT ;  /* 0x000000ff9800720c */ /* 0x000fe40003f25270 */
[----:B------:R-:W-:Y:S02]  /*1360*/  ISETP.NE.AND P3, PT, R149, RZ, PT ;  /* 0x000000ff9500720c */ /* 0x000fe40003f65270 */
[----:B------:R-:W-:-:S09]  /*1370*/  ISETP.GE.OR P0, PT, R112, R148, !P1 ;  /* 0x000000947000720c */ /* 0x000fd20004f06670 */
[----:B-1----:R-:W-:Y:S01]  /*1380*/  HMMA.1688.F32.TF32 R52, R52, R24, R64 ;  /* 0x000000183434723c */ /* 0x002fe20000081040 */
[----:B------:R-:W-:-:S06]  /*1390*/  ISETP.GE.OR P2, PT, R136, R148, !P3 ;  /* 0x000000948800720c */ /* 0x000fcc0005f46670 */
[----:B------:R-:W-:Y:S01]  /*13a0*/  IMAD.IADD R25, R5, 0x1, -R28 ;  /* 0x0000000105197824 */ /* 0x000fe200078e0a1c */
[----:B----4-:R-:W-:-:S04]  /*13b0*/  ISETP.EQ.AND P2, PT, R151, R104, P2 ;  /* 0x000000689700720c */ /* 0x010fc80001742270 */
[-C--:B------:R-:W-:Y:S02]  /*13c0*/  ISETP.GE.OR P1, PT, R112, R25.reuse, !P1 ;  /* 0x000000197000720c */ /* 0x080fe40004f26670 */
[----:B------:R-:W-:Y:S02]  /*13d0*/  ISETP.GE.OR P3, PT, R136, R25, !P3 ;  /* 0x000000198800720c */ /* 0x000fe40005f66670 */
[CC--:B------:R-:W-:Y:S02]  /*13e0*/  ISETP.EQ.AND P1, PT, R150.reuse, R105.reuse, P1 ;  /* 0x000000699600720c */ /* 0x0c0fe40000f22270 */
[-C--:B------:R-:W-:Y:S01]  /*13f0*/  ISETP.EQ.AND P0, PT, R150, R104.reuse, P0 ;  /* 0x000000689600720c */ /* 0x080fe20000702270 */
[----:B------:R-:W-:Y:S01]  /*1400*/  FMUL R56, R56, 0.125 ;  /* 0x3e00000038387820 */ /* 0x000fe20000400000 */
[-C--:B------:R-:W-:Y:S01]  /*1410*/  ISETP.EQ.AND P3, PT, R151, R105.reuse, P3 ;  /* 0x000000699700720c */ /* 0x080fe20001f62270 */
[----:B------:R-:W-:Y:S01]  /*1420*/  FMUL R59, R59, 0.125 ;  /* 0x3e0000003b3b7820 */ /* 0x000fe20000400000 */
[----:B------:R-:W-:Y:S01]  /*1430*/  FMUL R58, R58, 0.125 ;  /* 0x3e0000003a3a7820 */ /* 0x000fe20000400000 */
[----:B------:R-:W-:Y:S01]  /*1440*/  ISETP.GT.OR P2, PT, R151, R104, P2 ;  /* 0x000000689700720c */ /* 0x000fe20001744670 */
[----:B------:R-:W-:Y:S01]  /*1450*/  FMUL R57, R57, 0.125 ;  /* 0x3e00000039397820 */ /* 0x000fe20000400000 */
[----:B------:R-:W-:-:S02]  /*1460*/  ISETP.GT.OR P1, PT, R150, R105, P1 ;  /* 0x000000699600720c */ /* 0x000fc40000f24670 */
[----:B------:R-:W-:Y:S01]  /*1470*/  ISETP.GT.OR P0, PT, R150, R104, P0 ;  /* 0x000000689600720c */ /* 0x000fe20000704670 */
[----:B------:R-:W-:Y:S01]  /*1480*/  FMUL R56, R56, 1.4426950216293334961 ;  /* 0x3fb8aa3b38387820 */ /* 0x000fe20000400000 */
[----:B------:R-:W-:Y:S01]  /*1490*/  ISETP.GT.OR P3, PT, R151, R105, P3 ;  /* 0x000000699700720c */ /* 0x000fe20001f64670 */
[----:B------:R-:W-:Y:S01]  /*14a0*/  FMUL R59, R59, 1.4426950216293334961 ;  /* 0x3fb8aa3b3b3b7820 */ /* 0x000fe20000400000 */
[----:B------:R-:W-:Y:S01]  /*14b0*/  FMUL R58, R58, 1.4426950216293334961 ;  /* 0x3fb8aa3b3a3a7820 */ /* 0x000fe20000400000 */
[----:B------:R-:W-:Y:S01]  /*14c0*/  ISETP.LT.AND P2, PT, R103, 0x40, P2 ;  /* 0x000000406700780c */ /* 0x000fe20001741270 */
[----:B------:R-:W-:Y:S01]  /*14d0*/  FMUL R57, R57, 1.4426950216293334961 ;  /* 0x3fb8aa3b39397820 */ /* 0x000fe20000400000 */
[C---:B------:R-:W-:Y:S01]  /*14e0*/  ISETP.LT.AND P1, PT, R103.reuse, 0x40, P1 ;  /* 0x000000406700780c */ /* 0x040fe20000f21270 */
[----:B------:R-:W-:Y:S01]  /*14f0*/  HMMA.1688.F32.TF32 R48, R48, R26, R52 ;  /* 0x0000001a3030723c */ /* 0x000fe20000081034 */
[C---:B------:R-:W-:Y:S02]  /*1500*/  ISETP.LT.AND P0, PT, R103.reuse, 0x40, P0 ;  /* 0x000000406700780c */ /* 0x040fe40000701270 */
[----:B------:R-:W-:-:S02]  /*1510*/  ISETP.LT.AND P3, PT, R103, 0x40, P3 ;  /* 0x000000406700780c */ /* 0x000fc40001f61270 */
[----:B------:R-:W-:Y:S02]  /*1520*/  FSEL R25, R56, -INF , P2 ;  /* 0xff80000038197808 */ /* 0x000fe40001000000 */
[----:B------:R-:W-:Y:S02]  /*1530*/  FSEL R24, R59, -INF , P1 ;  /* 0xff8000003b187808 */ /* 0x000fe40000800000 */
[----:B------:R-:W-:Y:S02]  /*1540*/  FSEL R58, R58, -INF , P0 ;  /* 0xff8000003a3a7808 */ /* 0x000fe40000000000 */
[----:B------:R-:W-:Y:S01]  /*1550*/  FSEL R57, R57, -INF , P3 ;  /* 0xff80000039397808 */ /* 0x000fe20001800000 */
[C---:B------:R-:W-:Y:S01]  /*1560*/  FADD R25, -R122.reuse, R25 ;  /* 0x000000197a197221 */ /* 0x040fe20000000100 */
[C---:B------:R-:W-:Y:S01]  /*1570*/  FADD R26, -R121.reuse, R24 ;  /* 0x00000018791a7221 */ /* 0x040fe20000000100 */
[----:B------:R-:W-:Y:S02]  /*1580*/  FADD R58, -R121, R58 ;  /* 0x0000003a793a7221 */ /* 0x000fe40000000100 */
[----:B------:R-:W-:-:S02]  /*1590*/  FADD R57, -R122, R57 ;  /* 0x000000397a397221 */ /* 0x000fc40000000100 */
[----:B------:R-:W0:Y:S08]  /*15a0*/  MUFU.EX2 R27, R58 ;  /* 0x0000003a001b7308 */ /* 0x000e300000000800 */
[----:B------:R-:W1:Y:S08]  /*15b0*/  MUFU.EX2 R25, R25 ;  /* 0x0000001900197308 */ /* 0x000e700000000800 */
[----:B------:R-:W2:Y:S08]  /*15c0*/  MUFU.EX2 R28, R57 ;  /* 0x00000039001c7308 */ /* 0x000eb00000000800 */
[----:B------:R-:W3:Y:S01]  /*15d0*/  MUFU.EX2 R26, R26 ;  /* 0x0000001a001a7308 */ /* 0x000ee20000000800 */
[C---:B-----5:R-:W-:Y:S01]  /*15e0*/  FADD R50, -R123.reuse, R50 ;  /* 0x000000327b327221 */ /* 0x060fe20000000100 */
[C---:B------:R-:W-:Y:S01]  /*15f0*/  FADD R49, -R124.reuse, R49 ;  /* 0x000000317c317221 */ /* 0x040fe20000000100 */
[----:B------:R-:W-:Y:S01]  /*1600*/  FADD R48, -R124, R48 ;  /* 0x000000307c307221 */ /* 0x000fe20000000100 */
[----:B------:R-:W-:Y:S01]  /*1610*/  FADD R51, -R123, R51 ;  /* 0x000000337b337221 */ /* 0x000fe20000000100 */
[----:B0-----:R-:W-:-:S02]  /*1620*/  FMUL R50, R27, R50 ;  /* 0x000000321b327220 */ /* 0x001fc40000400000 */
[----:B-1----:R-:W-:Y:S01]  /*1630*/  FMUL R24, R25, R48 ;  /* 0x0000003019187220 */ /* 0x002fe20000400000 */
[----:B--2---:R-:W-:Y:S01]  /*1640*/  FMUL R49, R28, R49 ;  /* 0x000000311c317220 */ /* 0x004fe20000400000 */
[----:B------:R-:W-:Y:S01]  /*1650*/  BAR.SYNC.DEFER_BLOCKING 0x0 ;  /* 0x0000000000007b1d */ /* 0x000fe20000010000 */
[----:B---3--:R-:W-:-:S03]  /*1660*/  FMUL R27, R26, R51 ;  /* 0x000000331a1b7220 */ /* 0x008fc60000400000 */
[----:B------:R-:W-:Y:S02]  /*1670*/  FSEL R25, R49, RZ, P3 ;  /* 0x000000ff31197208 */ /* 0x000fe40001800000 */
[----:B------:R-:W-:Y:S02]  /*1680*/  FSEL R24, R24, RZ, P2 ;  /* 0x000000ff18187208 */ /* 0x000fe40001000000 */
[----:B------:R-:W-:Y:S02]  /*1690*/  FSEL R26, R50, RZ, P0 ;  /* 0x000000ff321a7208 */ /* 0x000fe40000000000 */
[----:B------:R-:W-:Y:S01]  /*16a0*/  FSEL R27, R27, RZ, P1 ;  /* 0x000000ff1b1b7208 */ /* 0x000fe20000800000 */
[----:B------:R-:W-:Y:S04]  /*16b0*/  STS.64 [R20.X4], R24 ;  /* 0x0000001814007388 */ /* 0x000fe80000004a00 */
[----:B------:R-:W-:Y:S04]  /*16c0*/  STS.64 [R20.X4+0x200], R26 ;  /* 0x0002001a14007388 */ /* 0x000fe80000004a00 */
[----:B------:R-:W-:Y:S06]  /*16d0*/  BAR.SYNC.DEFER_BLOCKING 0x0 ;  /* 0x0000000000007b1d */ /* 0x000fec0000010000 */
[----:B------:R-:W0:Y:S04]  /*16e0*/  LDS.128 R24, [R17.X4] ;  /* 0x0000000011187984 */ /* 0x000e280000004c00 */
[----:B------:R-:W1:Y:S01]  /*16f0*/  LDS.128 R28, [R17.X4+0x200] ;  /* 0x00020000111c7984 */ /* 0x000e620000004c00 */
[----:B------:R-:W-:-:S06]  /*1700*/  UIADD3 UR4, UR4, 0x1, URZ ;  /* 0x0000000104047890 */ /* 0x000fcc000fffe03f */
[----:B------:R-:W-:Y:S01]  /*1710*/  ISETP.NE.AND P0, PT, R111, UR4, PT ;  /* 0x000000046f007c0c */ /* 0x000fe2000bf05270 */
[----:B0-----:R-:W-:Y:S02]  /*1720*/  IMAD.MOV.U32 R48, RZ, RZ, R24 ;  /* 0x000000ffff307224 */ /* 0x001fe400078e0018 */
[----:B------:R-:W-:Y:S02]  /*1730*/  IMAD.MOV.U32 R50, RZ, RZ, R25 ;  /* 0x000000ffff327224 */ /* 0x000fe400078e0019 */
[----:B-1----:R-:W-:Y:S02]  /*1740*/  IMAD.MOV.U32 R49, RZ, RZ, R28 ;  /* 0x000000ffff317224 */ /* 0x002fe400078e001c */
[----:B------:R-:W-:Y:S02]  /*1750*/  IMAD.MOV.U32 R51, RZ, RZ, R29 ;  /* 0x000000ffff337224 */ /* 0x000fe400078e001d */
[----:B------:R-:W-:Y:S02]  /*1760*/  IMAD.MOV.U32 R52, RZ, RZ, R24 ;  /* 0x000000ffff347224 */ /* 0x000fe400078e0018 */
[----:B------:R-:W-:-:S02]  /*1770*/  IMAD.MOV.U32 R54, RZ, RZ, R25 ;  /* 0x000000ffff367224 */ /* 0x000fc400078e0019 */
[----:B------:R-:W-:Y:S02]  /*1780*/  IMAD.MOV.U32 R53, RZ, RZ, R28 ;  /* 0x000000ffff357224 */ /* 0x000fe400078e001c */
[----:B------:R-:W-:Y:S01]  /*1790*/  IMAD.MOV.U32 R55, RZ, RZ, R29 ;  /* 0x000000ffff377224 */ /* 0x000fe200078e001d */
[----:B------:R-:W-:Y:S08]  /*17a0*/  HMMA.1688.F32.TF32 R40, R48, R44, R40 ;  /* 0x0000002c3028723c */ /* 0x000ff00000081028 */
[----:B------:R-:W-:Y:S01]  /*17b0*/  HMMA.1688.F32.TF32 R36, R52, R32, R36 ;  /* 0x000000203424723c */ /* 0x000fe20000081024 */
[----:B------:R-:W-:-:S02]  /*17c0*/  IMAD.MOV.U32 R48, RZ, RZ, R26 ;  /* 0x000000ffff307224 */ /* 0x000fc400078e001a */
[----:B------:R-:W-:Y:S02]  /*17d0*/  IMAD.MOV.U32 R24, RZ, RZ, R26 ;  /* 0x000000ffff187224 */ /* 0x000fe400078e001a */
[--C-:B------:R-:W-:Y:S02]  /*17e0*/  IMAD.MOV.U32 R50, RZ, RZ, R27.reuse ;  /* 0x000000ffff327224 */ /* 0x100fe400078e001b */
[----:B------:R-:W-:Y:S02]  /*17f0*/  IMAD.MOV.U32 R26, RZ, RZ, R27 ;  /* 0x000000ffff1a7224 */ /* 0x000fe400078e001b */
[--C-:B------:R-:W-:Y:S02]  /*1800*/  IMAD.MOV.U32 R49, RZ, RZ, R30.reuse ;  /* 0x000000ffff317224 */ /* 0x100fe400078e001e */
[----:B------:R-:W-:Y:S02]  /*1810*/  IMAD.MOV.U32 R51, RZ, RZ, R31 ;  /* 0x000000ffff337224 */ /* 0x000fe400078e001f */
[----:B------:R-:W-:-:S02]  /*1820*/  IMAD.MOV.U32 R25, RZ, RZ, R30 ;  /* 0x000000ffff197224 */ /* 0x000fc400078e001e */
[----:B------:R-:W-:Y:S01]  /*1830*/  IMAD.MOV.U32 R27, RZ, RZ, R31 ;  /* 0x000000ffff1b7224 */ /* 0x000fe200078e001f */
[----:B------:R-:W-:Y:S02]  /*1840*/  IADD3 R106, P1, R106, 0xc000, RZ ;  /* 0x0000c0006a6a7810 */ /* 0x000fe40007f3e0ff */
[----:B------:R-:W-:Y:S02]  /*1850*/  IADD3 R9, P2, R9, 0xc000, RZ ;  /* 0x0000c00009097810 */ /* 0x000fe40007f5e0ff */
[----:B------:R-:W-:Y:S02]  /*1860*/  IADD3 R7, P3, R7, 0x1000, RZ ;  /* 0x0000100007077810 */ /* 0x000fe40007f7e0ff */
[----:B------:R-:W-:Y:S01]  /*1870*/  IADD3 R10, P4, R10, 0x1000, RZ ;  /* 0x000010000a0a7810 */ /* 0x000fe20007f9e0ff */
[----:B------:R-:W-:Y:S01]  /*1880*/  HMMA.1688.F32.TF32 R40, R48, R46, R40 ;  /* 0x0000002e3028723c */ /* 0x000fe20000081028 */
[----:B------:R-:W-:Y:S01]  /*1890*/  IADD3 R3, R3, 0x10, RZ ;  /* 0x0000001003037810 */ /* 0x000fe20007ffe0ff */
[----:B------:R-:W-:Y:S01]  /*18a0*/  IMAD.X R8, RZ, RZ, R8, P1 ;  /* 0x000000ffff087224 */ /* 0x000fe200008e0608 */
[----:B------:R-:W-:Y:S01]  /*18b0*/  IADD3 R12, R12, 0x10, RZ ;  /* 0x000000100c0c7810 */ /* 0x000fe20007ffe0ff */
[----:B------:R-:W-:Y:S01]  /*18c0*/  IMAD.X R13, RZ, RZ, R13, P2 ;  /* 0x000000ffff0d7224 */ /* 0x000fe200010e060d */
[----:B------:R-:W-:-:S03]  /*18d0*/  IADD3 R5, R5, 0x10, RZ ;  /* 0x0000001005057810 */ /* 0x000fc60007ffe0ff */
[----:B------:R-:W-:Y:S01]  /*18e0*/  HMMA.1688.F32.TF32 R36, R24, R34, R36 ;  /* 0x000000221824723c */ /* 0x000fe20000081024 */
[----:B------:R-:W-:Y:S01]  /*18f0*/  IMAD.X R11, RZ, RZ, R11, P3 ;  /* 0x000000ffff0b7224 */ /* 0x000fe200018e060b */
[----:B------:R-:W-:Y:S01]  /*1900*/  IADD3 R103, R103, 0x10, RZ ;  /* 0x0000001067677810 */ /* 0x000fe20007ffe0ff */
[----:B------:R-:W-:Y:S01]  /*1910*/  IMAD.X R14, RZ, RZ, R14, P4 ;  /* 0x000000ffff0e7224 */ /* 0x000fe200020e060e */
[----:B------:R-:W-:Y:S05]  /*1920*/  @P0 BRA `(.L_x_2) ;  /* 0xfffff3c000000947 */ /* 0x000fea000383ffff */
.L_x_1:
[----:B0-----:R-:W2:Y:S01]  /*1930*/  LDG.E R158, [R158.64] ;  /* 0x000000069e9e7981 */ /* 0x001ea2000c1e1900 */
[----:B------:R-:W-:Y:S01]  /*1940*/  IMAD.SHL.U32 R3, R0, 0x10, RZ ;  /* 0x0000001000037824 */ /* 0x000fe200078e00ff */
[----:B------:R-:W-:-:S04]  /*1950*/  LOP3.LUT R4, R127, R119, RZ, 0xfc, !PT ;  /* 0x000000777f047212 */ /* 0x000fc800078efcff */
[----:B------:R-:W-:Y:S02]  /*1960*/  LOP3.LUT R3, R3, 0x1c0, RZ, 0xc0, !PT ;  /* 0x000001c003037812 */ /* 0x000fe400078ec0ff */
[----:B------:R-:W-:Y:S02]  /*1970*/  LOP3.LUT R7, R4, 0x180, R133, 0xf8, !PT ;  /* 0x0000018004077812 */ /* 0x000fe400078ef885 */
[----:B------:R-:W-:Y:S02]  /*1980*/  LOP3.LUT R5, R3, 0x6, R138, 0xf8, !PT ;  /* 0x0000000603057812 */ /* 0x000fe400078ef88a */
[----:B------:R-:W-:Y:S02]  /*1990*/  SHF.R.U32.HI R6, RZ, 0x2, R7 ;  /* 0x00000002ff067819 */ /* 0x000fe40000011607 */
[----:B------:R-:W-:Y:S02]  /*19a0*/  LOP3.LUT R5, R5, 0x8, R142, 0xf8, !PT ;  /* 0x0000000805057812 */ /* 0x000fe400078ef88e */
[----:B------:R-:W-:-:S02]  /*19b0*/  LOP3.LUT R6, R6, 0x70, RZ, 0xc0, !PT ;  /* 0x0000007006067812 */ /* 0x000fc400078ec0ff */
[----:B------:R-:W-:-:S05]  /*19c0*/  LOP3.LUT R5, R5, 0x10, R142, 0xf8, !PT ;  /* 0x0000001005057812 */ /* 0x000fca00078ef88e */
[----:B------:R-:W-:-:S05]  /*19d0*/  IMAD.SHL.U32 R4, R5, 0x4, RZ ;  /* 0x0000000405047824 */ /* 0x000fca00078e00ff */
[----:B------:R-:W-:Y:S01]  /*19e0*/  LEA.HI R3, R3, R4, RZ, 0x1e ;  /* 0x0000000403037211 */ /* 0x000fe200078ff0ff */
[----:B------:R-:W-:Y:S02]  /*19f0*/  IMAD R4, R7, 0x4, R6 ;  /* 0x0000000407047824 */ /* 0x000fe400078e0206 */
[----:B--2---:R-:W-:-:S05]  /*1a00*/  IMAD.SHL.U32 R148, R158, 0x8, RZ ;  /* 0x000000089e947824 */ /* 0x004fca00078e00ff */
[----:B------:R-:W-:-:S13]  /*1a10*/  ISETP.GE.AND P0, PT, R148, 0x1, PT ;  /* 0x000000019400780c */ /* 0x000fda0003f06270 */
[----:B------:R-:W-:Y:S05]  /*1a20*/  @!P0 BRA `(.L_x_3) ;  /* 0x0000129000008947 */ /* 0x000fea0003800000 */
[----:B------:R-:W-:Y:S02]  /*1a30*/  IMAD.MOV.U32 R6, RZ, RZ, c[0x0][0x1c8] ;  /* 0x00007200ff067624 */ /* 0x000fe400078e00ff */
[----:B------:R-:W-:-:S05]  /*1a40*/  IMAD.MOV.U32 R7, RZ, RZ, c[0x0][0x1cc] ;  /* 0x00007300ff077624 */ /* 0x000fca00078e00ff */
[----:B------:R0:W2:Y:S01]  /*1a50*/  LDG.E R12, [R6.64] ;  /* 0x00000006060c7981 */ /* 0x0000a2000c1e1900 */
[----:B------:R-:W-:Y:S01]  /*1a60*/  IMAD.SHL.U32 R144, R144, 0x2, RZ ;  /* 0x0000000290907824 */ /* 0x000fe200078e00ff */
[----:B------:R-:W-:Y:S01]  /*1a70*/  LEA R10, R139, 0x8, 0x1 ;  /* 0x000000088b0a7811 */ /* 0x000fe200078e08ff */
[----:B------:R-:W-:Y:S01]  /*1a80*/  IMAD.SHL.U32 R137, R137, 0x10, RZ ;  /* 0x0000001089897824 */ /* 0x000fe200078e00ff */
[----:B------:R-:W-:Y:S01]  /*1a90*/  SHF.R.U32.HI R143, RZ, 0x1, R143 ;  /* 0x00000001ff8f7819 */ /* 0x000fe2000001168f */
[----:B------:R-:W-:Y:S01]  /*1aa0*/  IMAD.IADD R5, R141, 0x1, R144 ;  /* 0x000000018d057824 */ /* 0x000fe200078e0290 */
[----:B------:R-:W-:Y:S01]  /*1ab0*/  SHF.R.U32.HI R146, RZ, 0x1, R146 ;  /* 0x00000001ff927819 */ /* 0x000fe20000011692 */
[----:B------:R-:W-:Y:S01]  /*1ac0*/  IMAD R8, R139, 0x2, R144 ;  /* 0x000000028b087824 */ /* 0x000fe200078e0290 */
[----:B------:R-:W-:Y:S01]  /*1ad0*/  LOP3.LUT R14, R131, 0x8, R132, 0x1e, !PT ;  /* 0x00000008830e7812 */ /* 0x000fe200078e1e84 */
[----:B------:R-:W-:Y:S01]  /*1ae0*/  IMAD.SHL.U32 R115, R115, 0x100, RZ ;  /* 0x0000010073737824 */ /* 0x000fe200078e00ff */
[----:B------:R-:W-:Y:S01]  /*1af0*/  LOP3.LUT R19, R137, R5, R10, 0xf6, !PT ;  /* 0x0000000589137212 */ /* 0x000fe200078ef60a */
[----:B0-----:R-:W-:Y:S01]  /*1b00*/  IMAD.IADD R6, R143, 0x1, R146 ;  /* 0x000000018f067824 */ /* 0x001fe200078e0292 */
[----:B------:R-:W-:Y:S01]  /*1b10*/  LOP3.LUT R5, R138, 0xf0, RZ, 0xc0, !PT ;  /* 0x000000f08a057812 */ /* 0x000fe200078ec0ff */
[----:B------:R-:W-:Y:S01]  /*1b20*/  UMOV UR4, URZ ;  /* 0x0000003f00047c82 */ /* 0x000fe20008000000 */
[----:B------:R-:W-:-:S02]  /*1b30*/  LOP3.LUT R20, R131, 0x28, R132, 0x1e, !PT ;  /* 0x0000002883147812 */ /* 0x000fc400078e1e84 */
[--C-:B------:R-:W-:Y:S02]  /*1b40*/  LOP3.LUT R5, R5, 0x3, R0.reuse, 0xf8, !PT ;  /* 0x0000000305057812 */ /* 0x100fe400078ef800 */
[----:B------:R-:W-:Y:S02]  /*1b50*/  LOP3.LUT R18, R137, R8, R141, 0xf6, !PT ;  /* 0x0000000889127212 */ /* 0x000fe400078ef68d */
[----:B------:R-:W-:Y:S02]  /*1b60*/  SHF.R.U32.HI R9, RZ, 0x3, R0 ;  /* 0x00000003ff097819 */ /* 0x000fe40000011600 */
[C-C-:B------:R-:W-:Y:S02]  /*1b70*/  LOP3.LUT R14, R141.reuse, R14, R129.reuse, 0x1e, !PT ;  /* 0x0000000e8d0e7212 */ /* 0x140fe400078e1e81 */
[----:B------:R-:W-:Y:S02]  /*1b80*/  LOP3.LUT R24, R141, R20, R129, 0x1e, !PT ;  /* 0x000000148d187212 */ /* 0x000fe400078e1e81 */
[----:B------:R-:W-:-:S02]  /*1b90*/  LOP3.LUT R25, R117, R116, R141, 0xf6, !PT ;  /* 0x0000007475197212 */ /* 0x000fc400078ef68d */
[C---:B------:R-:W-:Y:S01]  /*1ba0*/  LOP3.LUT R8, R6.reuse, R130, R129, 0x1e, !PT ;  /* 0x0000008206087212 */ /* 0x040fe200078e1e81 */
[----:B------:R-:W-:Y:S01]  /*1bb0*/  IMAD.IADD R129, R129, 0x1, R6 ;  /* 0x0000000181817824 */ /* 0x000fe200078e0206 */
[----:B------:R-:W-:Y:S02]  /*1bc0*/  LOP3.LUT R116, R6, R116, RZ, 0x3c, !PT ;  /* 0x0000007406747212 */ /* 0x000fe400078e3cff */
[----:B------:R-:W-:Y:S02]  /*1bd0*/  LOP3.LUT R144, R5, R144, RZ, 0xfc, !PT ;  /* 0x0000009005907212 */ /* 0x000fe400078efcff */
[----:B------:R-:W-:Y:S02]  /*1be0*/  LOP3.LUT R6, R120, 0x10, R130, 0x1e, !PT ;  /* 0x0000001078067812 */ /* 0x000fe400078e1e82 */
[----:B------:R-:W-:Y:S02]  /*1bf0*/  LOP3.LUT R5, R128, 0x6, R138, 0xf8, !PT ;  /* 0x0000000680057812 */ /* 0x000fe400078ef88a */
[----:B------:R-:W-:-:S02]  /*1c00*/  LOP3.LUT R7, R0, 0x7f, RZ, 0xc0, !PT ;  /* 0x0000007f00077812 */ /* 0x000fc400078ec0ff */
[----:B------:R-:W-:Y:S02]  /*1c10*/  LOP3.LUT R10, R9, 0xe, RZ, 0xc0, !PT ;  /* 0x0000000e090a7812 */ /* 0x000fe400078ec0ff */
[-C--:B------:R-:W-:Y:S02]  /*1c20*/  LOP3.LUT R22, R6, R117.reuse, RZ, 0xfc, !PT ;  /* 0x0000007506167212 */ /* 0x080fe400078efcff */
[----:B------:R-:W-:Y:S01]  /*1c30*/  LOP3.LUT R6, R5, 0x8, R142, 0xf8, !PT ;  /* 0x0000000805067812 */ /* 0x000fe200078ef88e */
[----:B------:R-:W-:Y:S01]  /*1c40*/  IMAD.IADD R5, R7, 0x1, R10 ;  /* 0x0000000107057824 */ /* 0x000fe200078e020a */
[----:B------:R-:W-:Y:S01]  /*1c50*/  LOP3.LUT R20, R14, R117, RZ, 0xfc, !PT ;  /* 0x000000750e147212 */ /* 0x000fe200078efcff */
[----:B------:R-:W-:Y:S01]  /*1c60*/  IMAD.SHL.U32 R7, R0, 0x20, RZ ;  /* 0x0000002000077824 */ /* 0x000fe200078e00ff */
[----:B------:R-:W-:Y:S01]  /*1c70*/  IADD3 R114, R132, R114, R131 ;  /* 0x0000007284727210 */ /* 0x000fe20007ffe083 */
[----:B------:R-:W-:Y:S01]  /*1c80*/  IMAD.IADD R131, R131, 0x1, R120 ;  /* 0x0000000183837824 */ /* 0x000fe200078e0278 */
[----:B------:R-:W-:-:S02]  /*1c90*/  LOP3.LUT R143, R143, 0x6, R138, 0x78, !PT ;  /* 0x000000068f8f7812 */ /* 0x000fc400078e788a */
[----:B------:R-:W-:Y:S01]  /*1ca0*/  LOP3.LUT R14, R7, 0x1e0, RZ, 0xc0, !PT ;  /* 0x000001e0070e7812 */ /* 0x000fe200078ec0ff */
[--C-:B------:R-:W-:Y:S01]  /*1cb0*/  IMAD R7, R8, 0x4, R115.reuse ;  /* 0x0000000408077824 */ /* 0x100fe200078e0273 */
[----:B------:R-:W-:Y:S01]  /*1cc0*/  LOP3.LUT R16, R131, 0x18, R132, 0x1e, !PT ;  /* 0x0000001883107812 */ /* 0x000fe200078e1e84 */
[----:B------:R-:W-:Y:S01]  /*1cd0*/  IMAD R8, R116, 0x4, R115 ;  /* 0x0000000474087824 */ /* 0x000fe200078e0273 */
[C---:B------:R-:W-:Y:S02]  /*1ce0*/  LOP3.LUT R13, R14.reuse, 0x8, RZ, 0xfc, !PT ;  /* 0x000000080e0d7812 */ /* 0x040fe400078efcff */
[C---:B------:R-:W-:Y:S02]  /*1cf0*/  LOP3.LUT R112, R14.reuse, R145, RZ, 0xfc, !PT ;  /* 0x000000910e707212 */ /* 0x040fe400078efcff */
[----:B------:R-:W-:Y:S02]  /*1d00*/  LEA.HI R13, R13, 0x1000, RZ, 0x1f ;  /* 0x000010000d0d7811 */ /* 0x000fe400078ff8ff */
[----:B------:R-:W-:-:S02]  /*1d10*/  LOP3.LUT R15, R14, 0x10, RZ, 0xfc, !PT ;  /* 0x000000100e0f7812 */ /* 0x000fc400078efcff */
[----:B------:R-:W-:Y:S01]  /*1d20*/  LOP3.LUT R143, R143, R146, RZ, 0xfc, !PT ;  /* 0x000000928f8f7212 */ /* 0x000fe200078efcff */
[----:B------:R-:W-:Y:S01]  /*1d30*/  IMAD R116, R112, 0x4, R13 ;  /* 0x0000000470747824 */ /* 0x000fe200078e020d */
[--C-:B------:R-:W-:Y:S02]  /*1d40*/  LOP3.LUT R120, R120, 0x30, R130.reuse, 0x1e, !PT ;  /* 0x0000003078787812 */ /* 0x100fe400078e1e82 */
[-C--:B------:R-:W-:Y:S02]  /*1d50*/  LOP3.LUT R119, R24, R117.reuse, RZ, 0xfc, !PT ;  /* 0x0000007518777212 */ /* 0x080fe400078efcff */
[--C-:B------:R-:W-:Y:S02]  /*1d60*/  LOP3.LUT R10, R129, 0x10, R130.reuse, 0x1e, !PT ;  /* 0x00000010810a7812 */ /* 0x100fe400078e1e82 */
[----:B------:R-:W-:Y:S01]  /*1d70*/  LOP3.LUT R24, R16, R117, RZ, 0xfc, !PT ;  /* 0x0000007510187212 */ /* 0x000fe200078efcff */
[----:B------:R-:W-:Y:S01]  /*1d80*/  IMAD.SHL.U32 R119, R119, 0x4, RZ ;  /* 0x0000000477777824 */ /* 0x000fe200078e00ff */
[----:B------:R-:W-:Y:S01]  /*1d90*/  LOP3.LUT R130, R129, 0x30, R130, 0x1e, !PT ;  /* 0x0000003081827812 */ /* 0x000fe200078e1e82 */
[--C-:B------:R-:W-:Y:S01]  /*1da0*/  IMAD R9, R10, 0x4, R115.reuse ;  /* 0x000000040a097824 */ /* 0x100fe200078e0273 */
[----:B------:R-:W-:Y:S01]  /*1db0*/  LOP3.LUT R16, R14, 0x18, RZ, 0xfc, !PT ;  /* 0x000000180e107812 */ /* 0x000fe200078efcff */
[----:B------:R-:W-:Y:S01]  /*1dc0*/  IMAD.SHL.U32 R129, R20, 0x4, RZ ;  /* 0x0000000414817824 */ /* 0x000fe200078e00ff */
[----:B------:R-:W-:Y:S01]  /*1dd0*/  LEA.HI R15, R15, 0x1000, RZ, 0x1f ;  /* 0x000010000f0f7811 */ /* 0x000fe200078ff8ff */
[----:B------:R-:W-:Y:S01]  /*1de0*/  IMAD R10, R130, 0x4, R115 ;  /* 0x00000004820a7824 */ /* 0x000fe200078e0273 */
[----:B------:R-:W-:-:S02]  /*1df0*/  LOP3.LUT R143, R143, 0x8, R142, 0x78, !PT ;  /* 0x000000088f8f7812 */ /* 0x000fc400078e788e */
[----:B------:R-:W-:Y:S01]  /*1e00*/  LOP3.LUT R13, R144, 0x100, RZ, 0xfc, !PT ;  /* 0x00000100900d7812 */ /* 0x000fe200078efcff */
[----:B------:R-:W-:Y:S01]  /*1e10*/  IMAD R115, R112, 0x4, R15 ;  /* 0x0000000470737824 */ /* 0x000fe200078e020f */
[----:B------:R-:W-:Y:S01]  /*1e20*/  SHF.R.U32.HI R11, RZ, 0x1, R14 ;  /* 0x00000001ff0b7819 */ /* 0x000fe2000001160e */
[----:B------:R-:W-:Y:S01]  /*1e30*/  IMAD R140, R140, 0x10, R143 ;  /* 0x000000108c8c7824 */ /* 0x000fe200078e028f */
[----:B------:R-:W-:Y:S01]  /*1e40*/  LEA.HI R17, R16, 0x1000, RZ, 0x1f ;  /* 0x0000100010117811 */ /* 0x000fe200078ff8ff */
[----:B------:R-:W-:Y:S01]  /*1e50*/  IMAD.SHL.U32 R143, R19, 0x4, RZ ;  /* 0x00000004138f7824 */ /* 0x000fe200078e00ff */
[----:B------:R-:W-:Y:S01]  /*1e60*/  SHF.R.U32.HI R13, RZ, 0x1, R13 ;  /* 0x00000001ff0d7819 */ /* 0x000fe2000001160d */
[C---:B------:R-:W-:Y:S01]  /*1e70*/  IMAD R11, R112.reuse, 0x4, R11 ;  /* 0x00000004700b7824 */ /* 0x040fe200078e020b */
[----:B------:R-:W-:Y:S01]  /*1e80*/  LOP3.LUT R132, R131, 0x38, R132, 0x1e, !PT ;  /* 0x0000003883847812 */ /* 0x000fe200078e1e84 */
[----:B------:R-:W-:Y:S01]  /*1e90*/  IMAD R112, R112, 0x4, R17 ;  /* 0x0000000470707824 */ /* 0x000fe200078e0211 */
[----:B------:R-:W-:Y:S01]  /*1ea0*/  LOP3.LUT R13, R13, 0xfc, RZ, 0xc0, !PT ;  /* 0x000000fc0d0d7812 */ /* 0x000fe200078ec0ff */
[----:B------:R-:W-:Y:S01]  /*1eb0*/  IMAD.SHL.U32 R146, R140, 0x4, RZ ;  /* 0x000000048c927824 */ /* 0x000fe200078e00ff */
[----:B------:R-:W-:-:S02]  /*1ec0*/  LOP3.LUT R118, R118, R117, RZ, 0xfc, !PT ;  /* 0x0000007576767212 */ /* 0x000fc400078efcff */
[-C--:B------:R-:W-:Y:S01]  /*1ed0*/  LOP3.LUT R26, R120, R117.reuse, RZ, 0xfc, !PT ;  /* 0x00000075781a7212 */ /* 0x080fe200078efcff */
[----:B------:R-:W-:Y:S01]  /*1ee0*/  IMAD.SHL.U32 R120, R25, 0x4, RZ ;  /* 0x0000000419787824 */ /* 0x000fe200078e00ff */
[----:B------:R-:W-:Y:S01]  /*1ef0*/  LOP3.LUT R27, R132, R117, RZ, 0xfc, !PT ;  /* 0x00000075841b7212 */ /* 0x000fe200078efcff */
[----:B------:R-:W-:Y:S01]  /*1f00*/  IMAD.SHL.U32 R130, R118, 0x4, RZ ;  /* 0x0000000476827824 */ /* 0x000fe200078e00ff */
[--C-:B------:R-:W-:Y:S01]  /*1f10*/  LOP3.LUT R128, R128, 0x50, R133.reuse, 0xf8, !PT ;  /* 0x0000005080807812 */ /* 0x100fe200078ef885 */
[----:B------:R-:W-:Y:S01]  /*1f20*/  IMAD.SHL.U32 R118, R26, 0x4, RZ ;  /* 0x000000041a767824 */ /* 0x000fe200078e00ff */
[----:B------:R-:W-:Y:S02]  /*1f30*/  LOP3.LUT R133, R6, 0x50, R133, 0xf8, !PT ;  /* 0x0000005006857812 */ /* 0x000fe400078ef885 */
[----:B------:R-:W-:Y:S02]  /*1f40*/  IMNMX.U32 R148, R148, 0x4, PT ;  /* 0x0000000494947817 */ /* 0x000fe40003800000 */
[----:B------:R-:W-:Y:S01]  /*1f50*/  LEA.HI R6, R128, R133, RZ, 0x1d ;  /* 0x0000008580067211 */ /* 0x000fe200078fe8ff */
[----:B------:R-:W-:Y:S01]  /*1f60*/  IMAD.SHL.U32 R128, R22, 0x4, RZ ;  /* 0x0000000416807824 */ /* 0x000fe200078e00ff */
[----:B------:R-:W-:Y:S01]  /*1f70*/  LOP3.LUT R146, R146, 0x200, RZ, 0xfc, !PT ;  /* 0x0000020092927812 */ /* 0x000fe200078efcff */
[----:B--2---:R-:W-:-:S02]  /*1f80*/  IMAD.SHL.U32 R142, R12, 0x80, RZ ;  /* 0x000000800c8e7824 */ /* 0x004fc400078e00ff */
[C---:B------:R-:W-:Y:S02]  /*1f90*/  IMAD R16, R12.reuse, 0x18000, RZ ;  /* 0x000180000c107824 */ /* 0x040fe400078e02ff */
[----:B------:R-:W-:Y:S01]  /*1fa0*/  IMAD.SHL.U32 R15, R12, 0x2000, RZ ;  /* 0x000020000c0f7824 */ /* 0x000fe200078e00ff */
[----:B------:R-:W-:Y:S02]  /*1fb0*/  LOP3.LUT R14, R142, 0x8, R145, 0xfe, !PT ;  /* 0x000000088e0e7812 */ /* 0x000fe400078efe91 */
[----:B------:R-:W-:Y:S02]  /*1fc0*/  SHF.R.U32.HI R12, RZ, 0x1, R144 ;  /* 0x00000001ff0c7819 */ /* 0x000fe40000011690 */
[----:B------:R-:W-:Y:S01]  /*1fd0*/  LOP3.LUT R17, R16, R113, RZ, 0xfc, !PT ;  /* 0x0000007110117212 */ /* 0x000fe200078efcff */
[C---:B------:R-:W-:Y:S01]  /*1fe0*/  IMAD.SHL.U32 R21, R14.reuse, 0x40, RZ ;  /* 0x000000400e157824 */ /* 0x040fe200078e00ff */
[----:B------:R-:W-:Y:S01]  /*1ff0*/  LOP3.LUT R23, R15, R126, RZ, 0xfc, !PT ;  /* 0x0000007e0f177212 */ /* 0x000fe200078efcff */
[----:B------:R-:W-:Y:S01]  /*2000*/  IMAD R15, R14, 0x300, RZ ;  /* 0x000003000e0f7824 */ /* 0x000fe200078e02ff */
[----:B------:R-:W-:Y:S01]  /*2010*/  LOP3.LUT R117, R12, 0x7c, RZ, 0xc0, !PT ;  /* 0x0000007c0c757812 */ /* 0x000fe200078ec0ff */
[----:B------:R-:W-:Y:S01]  /*2020*/  IMAD R113, R144, 0x4, R13 ;  /* 0x0000000490717824 */ /* 0x000fe200078e020d */
[C---:B------:R-:W-:Y:S01]  /*2030*/  LOP3.LUT R145, R142.reuse, R145, RZ, 0xfc, !PT ;  /* 0x000000918e917212 */ /* 0x040fe200078efcff */
[----:B------:R-:W-:Y:S01]  /*2040*/  IMAD.WIDE R12, R17, 0x4, R156 ;  /* 0x00000004110c7825 */ /* 0x000fe200078e029c */
[----:B------:R-:W-:-:S03]  /*2050*/  LOP3.LUT R142, R142, 0xf, R0, 0xf8, !PT ;  /* 0x0000000f8e8e7812 */ /* 0x000fc600078ef800 */
[----:B------:R-:W-:Y:S01]  /*2060*/  IMAD.WIDE R156, R15, 0x4, R156 ;  /* 0x000000040f9c7825 */ /* 0x000fe200078e029c */
[----:B------:R-:W-:-:S03]  /*2070*/  IADD3 R136, P1, R12, c[0x0][0x170], RZ ;  /* 0x00005c000c887a10 */ /* 0x000fc60007f3e0ff */
[--C-:B------:R-:W-:Y:S01]  /*2080*/  IMAD.WIDE R14, R23, 0x4, R154.reuse ;  /* 0x00000004170e7825 */ /* 0x100fe200078e029a */
[----:B------:R-:W-:Y:S02]  /*2090*/  IADD3 R132, P0, R156, c[0x0][0x170], RZ ;  /* 0x00005c009c847a10 */ /* 0x000fe40007f1e0ff */
[----:B------:R-:W-:Y:S01]  /*20a0*/  IADD3.X R133, R13, c[0x0][0x174], RZ, P1, !PT ;  /* 0x00005d000d857a10 */ /* 0x000fe20000ffe4ff */
[----:B------:R-:W-:Y:S01]  /*20b0*/  IMAD.WIDE R154, R21, 0x4, R154 ;  /* 0x00000004159a7825 */ /* 0x000fe200078e029a */
[----:B------:R-:W-:Y:S02]  /*20c0*/  IADD3 R141, P3, R14, c[0x0][0x168], RZ ;  /* 0x00005a000e8d7a10 */ /* 0x000fe40007f7e0ff */
[----:B------:R-:W-:Y:S01]  /*20d0*/  IADD3.X R131, R157, c[0x0][0x174], RZ, P0, !PT ;  /* 0x00005d009d837a10 */ /* 0x000fe200007fe4ff */
[----:B------:R-:W-:Y:S01]  /*20e0*/  IMAD R117, R144, 0x4, R117 ;  /* 0x0000000490757824 */ /* 0x000fe200078e0275 */
[----:B------:R-:W-:Y:S01]  /*20f0*/  IADD3 R138, P2, R154, c[0x0][0x168], RZ ;  /* 0x00005a009a8a7a10 */ /* 0x000fe20007f5e0ff */
[----:B------:R-:W-:Y:S01]  /*2100*/  IMAD.SHL.U32 R144, R18, 0x4, RZ ;  /* 0x0000000412907824 */ /* 0x000fe200078e00ff */
[----:B------:R-:W-:Y:S01]  /*2110*/  IADD3.X R139, R15, c[0x0][0x16c], RZ, P3, !PT ;  /* 0x00005b000f8b7a10 */ /* 0x000fe20001ffe4ff */
[----:B------:R-:W-:Y:S01]  /*2120*/  IMAD.SHL.U32 R126, R24, 0x4, RZ ;  /* 0x00000004187e7824 */ /* 0x000fe200078e00ff */
[----:B------:R-:W-:Y:S01]  /*2130*/  IADD3.X R137, R155, c[0x0][0x16c], RZ, P2, !PT ;  /* 0x00005b009b897a10 */ /* 0x000fe200017fe4ff */
[----:B------:R-:W-:-:S02]  /*2140*/  IMAD.SHL.U32 R0, R27, 0x4, RZ ;  /* 0x000000041b007824 */ /* 0x000fc400078e00ff */
.L_x_4:
        /* <DEDUP_REMOVED lines=14> */
[----:B------:R0:W3:Y:S01]  /*2230*/  @!P1 LDG.E.128 R12, [R20.64] ;  /* 0x00000006140c9981 */ /* 0x0000e2000c1e1d00 */
[----:B------:R-:W-:Y:S01]  /*2240*/  ISETP.GE.AND P2, PT, R142, 0x40, PT ;  /* 0x000000408e00780c */ /* 0x000fe20003f46270 */
[----:B------:R-:W-:Y:S01]  /*2250*/  CS2R R72, SRZ ;  /* 0x0000000000487805 */ /* 0x000fe2000001ff00 */
[----:B------:R-:W-:Y:S01]  /*2260*/  CS2R R74, SRZ ;  /* 0x00000000004a7805 */ /* 0x000fe2000001ff00 */
[----:B------:R-:W-:Y:S01]  /*2270*/  BAR.SYNC.DEFER_BLOCKING 0x0 ;  /* 0x0000000000007b1d */ /* 0x000fe20000010000 */
[----:B------:R-:W-:Y:S01]  /*2280*/  SEL R80, RZ, 0x1, P2 ;  /* 0x00000001ff507807 */ /* 0x000fe20001000000 */
[----:B------:R-:W-:Y:S01]  /*2290*/  CS2R R68, SRZ ;  /* 0x0000000000447805 */ /* 0x000fe2000001ff00 */
[----:B------:R-:W-:Y:S01]  /*22a0*/  CS2R R70, SRZ ;  /* 0x0000000000467805 */ /* 0x000fe2000001ff00 */
[----:B0-----:R-:W-:-:S02]  /*22b0*/  IMAD.MOV.U32 R20, RZ, RZ, R136 ;  /* 0x000000ffff147224 */ /* 0x001fc400078e0088 */
[----:B------:R-:W-:-:S04]  /*22c0*/  IMAD.MOV.U32 R21, RZ, RZ, R133 ;  /* 0x000000ffff157224 */ /* 0x000fc800078e0085 */
[----:B------:R-:W-:Y:S01]  /*22d0*/  IMAD.WIDE.U32 R76, R114, 0x4, R20 ;  /* 0x00000004724c7825 */ /* 0x000fe200078e0014 */
[----:B--2---:R-:W-:Y:S04]  /*22e0*/  STS.128 [R125.X4], R16 ;  /* 0x000000107d007388 */ /* 0x004fe80000004c00 */
[----:B---3--:R-:W-:Y:S04]  /*22f0*/  STS.128 [R125.X4+0x800], R12 ;  /* 0x0008000c7d007388 */ /* 0x008fe80000004c00 */
[----:B------:R-:W-:Y:S04]  /*2300*/  STS [R11+0x1000], R16 ;  /* 0x001000100b007388 */ /* 0x000fe80000000800 */
[----:B------:R-:W-:Y:S04]  /*2310*/  STS [R116+0x20], R17 ;  /* 0x0000201174007388 */ /* 0x000fe80000000800 */
[----:B------:R-:W-:Y:S04]  /*2320*/  STS [R115+0x40], R18 ;  /* 0x0000401273007388 */ /* 0x000fe80000000800 */
[----:B------:R-:W-:Y:S04]  /*2330*/  STS [R112+0x60], R19 ;  /* 0x0000601370007388 */ /* 0x000fe80000000800 */
[----:B------:R-:W-:Y:S06]  /*2340*/  BAR.SYNC.DEFER_BLOCKING 0x0 ;  /* 0x0000000000007b1d */ /* 0x000fec0000010000 */
[----:B------:R-:W-:Y:S04]  /*2350*/  LDS R104, [R117+0x1000] ;  /* 0x0010000075687984 */ /* 0x000fe80000000800 */
[----:B------:R-:W-:Y:S04]  /*2360*/  LDS R105, [R117+0x1010] ;  /* 0x0010100075697984 */ /* 0x000fe80000000800 */
[----:B------:R-:W-:Y:S04]  /*2370*/  LDS R106, [R113+0x1400] ;  /* 0x00140000716a7984 */ /* 0x000fe80000000800 */
[----:B------:R-:W-:Y:S04]  /*2380*/  LDS R107, [R113+0x1410] ;  /* 0x00141000716b7984 */ /* 0x000fe80000000800 */
[----:B------:R-:W-:Y:S06]  /*2390*/  BAR.SYNC.DEFER_BLOCKING 0x0 ;  /* 0x0000000000007b1d */ /* 0x000fec0000010000 */
[----:B------:R0:W-:Y:S04]  /*23a0*/  STS [R11+0x1000], R12 ;  /* 0x0010000c0b007388 */ /* 0x0001e80000000800 */
[----:B------:R1:W-:Y:S04]  /*23b0*/  STS [R116+0x20], R13 ;  /* 0x0000200d74007388 */ /* 0x0003e80000000800 */
[----:B------:R-:W-:Y:S01]  /*23c0*/  STS [R115+0x40], R14 ;  /* 0x0000400e73007388 */ /* 0x000fe20000000800 */
[----:B0-----:R-:W-:-:S03]  /*23d0*/  IMAD.MOV.U32 R12, RZ, RZ, R132 ;  /* 0x000000ffff0c7224 */ /* 0x001fc600078e0084 */
[----:B------:R-:W-:Y:S01]  /*23e0*/  STS [R112+0x60], R15 ;  /* 0x0000600f70007388 */ /* 0x000fe20000000800 */
[----:B-1----:R-:W-:-:S03]  /*23f0*/  IMAD.MOV.U32 R13, RZ, RZ, R131 ;  /* 0x000000ffff0d7224 */ /* 0x002fc600078e0083 */
[----:B------:R-:W-:Y:S01]  /*2400*/  BAR.SYNC.DEFER_BLOCKING 0x0 ;  /* 0x0000000000007b1d */ /* 0x000fe20000010000 */
[----:B------:R-:W-:-:S05]  /*2410*/  IMAD.WIDE.U32 R78, R114, 0x4, R12 ;  /* 0x00000004724e7825 */ /* 0x000fca00078e000c */
[----:B------:R-:W-:Y:S04]  /*2420*/  LDS R108, [R117+0x1000] ;  /* 0x00100000756c7984 */ /* 0x000fe80000000800 */
[----:B------:R-:W-:Y:S04]  /*2430*/  LDS R109, [R117+0x1010] ;  /* 0x00101000756d7984 */ /* 0x000fe80000000800 */
[----:B------:R-:W-:Y:S04]  /*2440*/  LDS R110, [R113+0x1400] ;  /* 0x00140000716e7984 */ /* 0x000fe80000000800 */
[----:B------:R-:W-:Y:S04]  /*2450*/  LDS R111, [R113+0x1410] ;  /* 0x00141000716f7984 */ /* 0x000fe80000000800 */
[----:B------:R-:W-:Y:S04]  /*2460*/  LDSM.16.M88.4 R64, [R130+0x2400] ;  /* 0x002400008240783b */ /* 0x000fe80000000200 */
[----:B------:R-:W0:Y:S04]  /*2470*/  LDSM.16.M88.4 R12, [R7] ;  /* 0x00000000070c783b */ /* 0x000e280000000200 */
[----:B------:R-:W-:Y:S04]  /*2480*/  LDSM.16.M88.4 R16, [R129+0x2400] ;  /* 0x002400008110783b */ /* 0x000fe80000000200 */
[----:B------:R-:W-:Y:S04]  /*2490*/  LDSM.16.M88.4 R20, [R128+0x2400] ;  /* 0x002400008014783b */ /* 0x000fe80000000200 */
[----:B------:R-:W-:Y:S04]  /*24a0*/  LDSM.16.M88.4 R24, [R9] ;  /* 0x000000000918783b */ /* 0x000fe80000000200 */
[----:B------:R-:W-:Y:S04]  /*24b0*/  LDSM.16.M88.4 R28, [R126+0x2400] ;  /* 0x002400007e1c783b */ /* 0x000fe80000000200 */
[----:B------:R-:W-:Y:S04]  /*24c0*/  LDSM.16.M88.4 R32, [R120+0x2400] ;  /* 0x002400007820783b */ /* 0x000fe80000000200 */
[----:B------:R-:W-:Y:S04]  /*24d0*/  LDSM.16.M88.4 R44, [R8] ;  /* 0x00000000082c783b */ /* 0x000fe80000000200 */
[----:B------:R-:W-:Y:S04]  /*24e0*/  LDSM.16.M88.4 R48, [R119+0x2400] ;  /* 0x002400007730783b */ /* 0x000fe80000000200 */
[----:B------:R-:W-:Y:S04]  /*24f0*/  LDSM.16.M88.4 R52, [R118+0x2400] ;  /* 0x002400007634783b */ /* 0x000fe80000000200 */
[----:B------:R-:W-:Y:S04]  /*2500*/  LDSM.16.M88.4 R56, [R10] ;  /* 0x000000000a38783b */ /* 0x000fe80000000200 */
[----:B------:R-:W-:Y:S04]  /*2510*/  LDSM.16.M88.4 R60, [R0+0x2400] ;  /* 0x00240000003c783b */ /* 0x000fe80000000200 */
[----:B------:R-:W-:Y:S06]  /*2520*/  BAR.SYNC.DEFER_BLOCKING 0x0 ;  /* 0x0000000000007b1d */ /* 0x000fec0000010000 */
[----:B------:R-:W-:Y:S04]  /*2530*/  STS.U8 [R5], R80 ;  /* 0x0000005005007388 */ /* 0x000fe80000000000 */
[----:B------:R-:W-:Y:S06]  /*2540*/  BAR.SYNC.DEFER_BLOCKING 0x0 ;  /* 0x0000000000007b1d */ /* 0x000fec0000010000 */
[----:B------:R-:W1:Y:S04]  /*2550*/  LDS.U8 R150, [R6] ;  /* 0x0000000006967984 */ /* 0x000e680000000000 */
[----:B------:R-:W2:Y:S04]  /*2560*/  LDS.U8 R149, [R6+0x1] ;  /* 0x0000010006957984 */ /* 0x000ea80000000000 */
[----:B------:R-:W-:Y:S06]  /*2570*/  BAR.SYNC.DEFER_BLOCKING 0x0 ;  /* 0x0000000000007b1d */ /* 0x000fec0000010000 */
[----:B------:R-:W-:Y:S04]  /*2580*/  STS.U8 [R5], R80 ;  /* 0x0000005005007388 */ /* 0x000fe80000000000 */
[----:B------:R-:W-:Y:S06]  /*2590*/  BAR.SYNC.DEFER_BLOCKING 0x0 ;  /* 0x0000000000007b1d */ /* 0x000fec0000010000 */
[----:B------:R-:W3:Y:S04]  /*25a0*/  @!P0 LDG.E.128 R72, [R76.64] ;  /* 0x000000064c488981 */ /* 0x000ee8000c1e1d00 */
[----:B------:R-:W4:Y:S01]  /*25b0*/  @!P1 LDG.E.128 R68, [R78.64] ;  /* 0x000000064e449981 */ /* 0x000f22000c1e1d00 */
[----:B0-----:R-:W-:Y:S01]  /*25c0*/  HMMA.1688.F32.TF32 R64, R64, R12, RZ ;  /* 0x0000000c4040723c */ /* 0x001fe200000810ff */
[----:B-1----:R-:W-:Y:S01]  /*25d0*/  LOP3.LUT R150, R150, 0x1, RZ, 0xc0, !PT ;  /* 0x0000000196967812 */ /* 0x002fe200078ec0ff */
[----:B------:R-:W-:Y:S01]  /*25e0*/  UIADD3 UR4, UR4, 0x1, URZ ;  /* 0x0000000104047890 */ /* 0x000fe2000fffe03f */
[----:B------:R-:W0:Y:S01]  /*25f0*/  LDS.U8 R152, [R6] ;  /* 0x0000000006987984 */ /* 0x000e220000000000 */
[----:B--2---:R-:W-:-:S02]  /*2600*/  LOP3.LUT R149, R149, 0x1, RZ, 0xc0, !PT ;  /* 0x0000000195957812 */ /* 0x004fc400078ec0ff */
[----:B------:R-:W-:Y:S01]  /*2610*/  ISETP.NE.U32.AND P0, PT, R150, 0x1, PT ;  /* 0x000000019600780c */ /* 0x000fe20003f05070 */
[----:B------:R-:W1:Y:S04]  /*2620*/  LDS.U8 R151, [R6+0x1] ;  /* 0x0000010006977984 */ /* 0x000e680000000000 */
[----:B------:R-:W-:Y:S01]  /*2630*/  BAR.SYNC.DEFER_BLOCKING 0x0 ;  /* 0x0000000000007b1d */ /* 0x000fe20000010000 */
[----:B------:R-:W-:Y:S02]  /*2640*/  ISETP.NE.U32.AND P2, PT, R149, 0x1, PT ;  /* 0x000000019500780c */ /* 0x000fe40003f45070 */
[----:B------:R-:W-:Y:S02]  /*2650*/  IADD3 R141, P4, R141, 0x1000, RZ ;  /* 0x000010008d8d7810 */ /* 0x000fe40007f9e0ff */
[----:B------:R-:W-:-:S02]  /*2660*/  IADD3 R145, R145, 0x10, RZ ;  /* 0x0000001091917810 */ /* 0x000fc40007ffe0ff */
[----:B------:R-:W-:Y:S01]  /*2670*/  IADD3 R142, R142, 0x10, RZ ;  /* 0x000000108e8e7810 */ /* 0x000fe20007ffe0ff */
[----:B------:R-:W-:-:S05]  /*2680*/  IMAD.X R139, RZ, RZ, R139, P4 ;  /* 0x000000ffff8b7224 */ /* 0x000fca00020e068b */
[----:B------:R-:W-:Y:S01]  /*2690*/  HMMA.1688.F32.TF32 R16, R16, R14, R64 ;  /* 0x0000000e1010723c */ /* 0x000fe20000081040 */
[----:B0-----:R-:W-:Y:S02]  /*26a0*/  LOP3.LUT R152, R152, 0x1, RZ, 0xc0, !PT ;  /* 0x0000000198987812 */ /* 0x001fe400078ec0ff */
[----:B-1----:R-:W-:-:S15]  /*26b0*/  LOP3.LUT R151, R151, 0x1, RZ, 0xc0, !PT ;  /* 0x0000000197977812 */ /* 0x002fde00078ec0ff */
[----:B------:R-:W-:-:S06]  /*26c0*/  NOP ;  /* 0x0000000000007918 */ /* 0x000fcc0000000000 */
[----:B------:R-:W-:Y:S01]  /*26d0*/  HMMA.1688.F32.TF32 R16, R20, R24, R16 ;  /* 0x000000181410723c */ /* 0x000fe20000081010 */
[----:B------:R-:W-:Y:S02]  /*26e0*/  ISETP.NE.U32.AND P1, PT, R152, 0x1, PT ;  /* 0x000000019800780c */ /* 0x000fe40003f25070 */
[----:B------:R-:W-:-:S15]  /*26f0*/  ISETP.NE.U32.AND P3, PT, R151, 0x1, PT ;  /* 0x000000019700780c */ /* 0x000fde0003f65070 */
[----:B------:R-:W-:-:S06]  /*2700*/  NOP ;  /* 0x0000000000007918 */ /* 0x000fcc0000000000 */
[----:B------:R-:W-:-:S15]  /*2710*/  HMMA.1688.F32.TF32 R16, R28, R26, R16 ;  /* 0x0000001a1c10723c */ /* 0x000fde0000081010 */
[----:B------:R-:W-:-:S09]  /*2720*/  NOP ;  /* 0x0000000000007918 */ /* 0x000fd20000000000 */
        /* <DEDUP_REMOVED lines=8> */
[----:B------:R-:W-:Y:S01]  /*27b0*/  FMUL R16, R16, 0.125 ;  /* 0x3e00000010107820 */ /* 0x000fe20000400000 */
[----:B------:R-:W-:Y:S01]  /*27c0*/  FMUL R17, R17, 0.125 ;  /* 0x3e00000011117820 */ /* 0x000fe20000400000 */
[----:B------:R-:W-:Y:S01]  /*27d0*/  FMUL R18, R18, 0.125 ;  /* 0x3e00000012127820 */ /* 0x000fe20000400000 */
[----:B------:R-:W-:Y:S01]  /*27e0*/  FMUL R19, R19, 0.125 ;  /* 0x3e00000013137820 */ /* 0x000fe20000400000 */
[----:B------:R-:W-:Y:S01]  /*27f0*/  FMUL R16, R16, 1.4426950216293334961 ;  /* 0x3fb8aa3b10107820 */ /* 0x000fe20000400000 */
[----:B------:R-:W-:Y:S01]  /*2800*/  FMUL R17, R17, 1.4426950216293334961 ;  /* 0x3fb8aa3b11117820 */ /* 0x000fe20000400000 */
[----:B------:R-:W-:Y:S01]  /*2810*/  FMUL R18, R18, 1.4426950216293334961 ;  /* 0x3fb8aa3b12127820 */ /* 0x000fe20000400000 */
[----:B------:R-:W-:-:S03]  /*2820*/  FMUL R19, R19, 1.4426950216293334961 ;  /* 0x3fb8aa3b13137820 */ /* 0x000fc60000400000 */
[----:B------:R-:W-:Y:S02]  /*2830*/  FSEL R17, R17, -INF , !P2 ;  /* 0xff80000011117808 */ /* 0x000fe40005000000 */
[----:B------:R-:W-:-:S03]  /*2840*/  FSEL R18, R18, -INF , !P1 ;  /* 0xff80000012127808 */ /* 0x000fc60004800000 */
[----:B------:R-:W-:Y:S02]  /*2850*/  FADD R17, -R122, R17 ;  /* 0x000000117a117221 */ /* 0x000fe40000000100 */
[----:B------:R-:W-:-:S04]  /*2860*/  FADD R18, -R121, R18 ;  /* 0x0000001279127221 */ /* 0x000fc80000000100 */
[----:B------:R-:W-:Y:S08]  /*2870*/  MUFU.EX2 R17, R17 ;  /* 0x0000001100117308 */ /* 0x000ff00000000800 */
[----:B------:R-:W-:Y:S01]  /*2880*/  MUFU.EX2 R18, R18 ;  /* 0x0000001200127308 */ /* 0x000fe20000000800 */
[----:B---3--:R-:W-:Y:S04]  /*2890*/  STS.128 [R125.X4], R72 ;  /* 0x000000487d007388 */ /* 0x008fe80000004c00 */
[----:B----4-:R-:W-:Y:S04]  /*28a0*/  STS.128 [R125.X4+0x800], R68 ;  /* 0x000800447d007388 */ /* 0x010fe80000004c00 */
        /* <DEDUP_REMOVED lines=9> */
[----:B------:R-:W0:Y:S04]  /*2940*/  LDSM.16.M88.4 R100, [R7] ;  /* 0x000000000764783b */ /* 0x000e280000000200 */
[----:B------:R-:W1:Y:S04]  /*2950*/  LDSM.16.M88.4 R12, [R9] ;  /* 0x00000000090c783b */ /* 0x000e680000000200 */
[----:B------:R-:W2:Y:S01]  /*2960*/  LDSM.16.M88.4 R20, [R8] ;  /* 0x000000000814783b */ /* 0x000ea20000000200 */
[----:B0-----:R-:W-:-:S15]  /*2970*/  HMMA.1688.F32.TF32 R68, R68, R100, RZ ;  /* 0x000000644444723c */ /* 0x001fde00000810ff */
[----:B------:R-:W-:-:S09]  /*2980*/  NOP ;  /* 0x0000000000007918 */ /* 0x000fd20000000000 */
[----:B------:R-:W-:-:S15]  /*2990*/  HMMA.1688.F32.TF32 R68, R72, R102, R68 ;  /* 0x000000664844723c */ /* 0x000fde0000081044 */
[----:B------:R-:W-:-:S09]  /*29a0*/  NOP ;  /* 0x0000000000007918 */ /* 0x000fd20000000000 */
[----:B-1----:R-:W-:-:S15]  /*29b0*/  HMMA.1688.F32.TF32 R68, R76, R12, R68 ;  /* 0x0000000c4c44723c */ /* 0x002fde0000081044 */
[----:B------:R-:W-:-:S09]  /*29c0*/  NOP ;  /* 0x0000000000007918 */ /* 0x000fd20000000000 */
[----:B------:R-:W-:Y:S01]  /*29d0*/  HMMA.1688.F32.TF32 R68, R80, R14, R68 ;  /* 0x0000000e5044723c */ /* 0x000fe20000081044 */
[----:B------:R-:W0:-:S15]  /*29e0*/  LDSM.16.M88.4 R12, [R10] ;  /* 0x000000000a0c783b */ /* 0x000e1e0000000200 */
[----:B------:R-:W-:-:S08]  /*29f0*/  NOP ;  /* 0x0000000000007918 */ /* 0x000fd00000000000 */
[----:B--2---:R-:W-:-:S15]  /*2a00*/  HMMA.1688.F32.TF32 R68, R84, R20, R68 ;  /* 0x000000145444723c */ /* 0x004fde0000081044 */
[----:B------:R-:W-:-:S09]  /*2a10*/  NOP ;  /* 0x0000000000007918 */ /* 0x000fd20000000000 */
[----:B------:R-:W-:-:S15]  /*2a20*/  HMMA.1688.F32.TF32 R68, R88, R22, R68 ;  /* 0x000000165844723c */ /* 0x000fde0000081044 */
[----:B------:R-:W-:-:S09]  /*2a30*/  NOP ;  /* 0x0000000000007918 */ /* 0x000fd20000000000 */
[----:B0-----:R-:W-:Y:S07]  /*2a40*/  HMMA.1688.F32.TF32 R68, R92, R12, R68 ;  /* 0x0000000c5c44723c */ /* 0x001fee0000081044 */
[----:B------:R-:W-:Y:S02]  /*2a50*/  FSEL R13, R16, -INF , !P0 ;  /* 0xff800000100d7808 */ /* 0x000fe40004000000 */
[----:B------:R-:W-:-:S03]  /*2a60*/  FSEL R12, R19, -INF , !P3 ;  /* 0xff800000130c7808 */ /* 0x000fc60005800000 */
[----:B------:R-:W-:Y:S02]  /*2a70*/  FADD R13, -R122, R13 ;  /* 0x0000000d7a0d7221 */ /* 0x000fe40000000100 */
[----:B------:R-:W-:-:S04]  /*2a80*/  FADD R12, -R121, R12 ;  /* 0x0000000c790c7221 */ /* 0x000fc80000000100 */
[----:B------:R-:W0:Y:S06]  /*2a90*/  MUFU.EX2 R13, R13 ;  /* 0x0000000d000d7308 */ /* 0x000e2c0000000800 */
[----:B------:R-:W-:Y:S02]  /*2aa0*/  HMMA.1688.F32.TF32 R68, R96, R14, R68 ;  /* 0x0000000e6044723c */ /* 0x000fe40000081044 */
[----:B------:R-:W1:-:S15]  /*2ab0*/  MUFU.EX2 R12, R12 ;  /* 0x0000000c000c7308 */ /* 0x000e5e0000000800 */
[----:B------:R-:W-:-:S07]  /*2ac0*/  NOP ;  /* 0x0000000000007918 */ /* 0x000fce0000000000 */
[C---:B-----5:R-:W-:Y:S01]  /*2ad0*/  FADD R68, -R124.reuse, R68 ;  /* 0x000000447c447221 */ /* 0x060fe20000000100 */
[----:B------:R-:W-:Y:S01]  /*2ae0*/  FADD R14, -R124, R69 ;  /* 0x000000457c0e7221 */ /* 0x000fe20000000100 */
[C---:B------:R-:W-:Y:S01]  /*2af0*/  FADD R15, -R123.reuse, R70 ;  /* 0x000000467b0f7221 */ /* 0x040fe20000000100 */
[----:B------:R-:W-:Y:S01]  /*2b00*/  FADD R71, -R123, R71 ;  /* 0x000000477b477221 */ /* 0x000fe20000000100 */
[----:B0-----:R-:W-:Y:S01]  /*2b10*/  FMUL R13, R13, R68 ;  /* 0x000000440d0d7220 */ /* 0x001fe20000400000 */
[----:B------:R-:W-:Y:S01]  /*2b20*/  FMUL R14, R17, R14 ;  /* 0x0000000e110e7220 */ /* 0x000fe20000400000 */
[----:B------:R-:W-:Y:S01]  /*2b30*/  FMUL R15, R18, R15 ;  /* 0x0000000f120f7220 */ /* 0x000fe20000400000 */
[----:B------:R-:W-:Y:S01]  /*2b40*/  BAR.SYNC.DEFER_BLOCKING 0x0 ;  /* 0x0000000000007b1d */ /* 0x000fe20000010000 */
[----:B-1----:R-:W-:Y:S01]  /*2b50*/  FMUL R71, R12, R71 ;  /* 0x000000470c477220 */ /* 0x002fe20000400000 */
[----:B------:R-:W-:Y:S02]  /*2b60*/  FSEL R20, R13, RZ, !P0 ;  /* 0x000000ff0d147208 */ /* 0x000fe40004000000 */
[----:B------:R-:W-:-:S02]  /*2b70*/  FSEL R21, R14, RZ, !P2 ;  /* 0x000000ff0e157208 */ /* 0x000fc40005000000 */
[----:B------:R-:W-:Y:S02]  /*2b80*/  FSEL R70, R15, RZ, !P1 ;  /* 0x000000ff0f467208 */ /* 0x000fe40004800000 */
[----:B------:R-:W-:Y:S02]  /*2b90*/  FSEL R71, R71, RZ, !P3 ;  /* 0x000000ff47477208 */ /* 0x000fe40005800000 */
[----:B------:R-:W-:Y:S02]  /*2ba0*/  ISETP.NE.AND P0, PT, R148, UR4, PT ;  /* 0x0000000494007c0c */ /* 0x000fe4000bf05270 */
[----:B------:R-:W-:Y:S02]  /*2bb0*/  IADD3 R132, P1, R132, 0xc000, RZ ;  /* 0x0000c00084847810 */ /* 0x000fe40007f3e0ff */
[----:B------:R-:W-:Y:S02]  /*2bc0*/  IADD3 R136, P2, R136, 0xc000, RZ ;  /* 0x0000c00088887810 */ /* 0x000fe40007f5e0ff */
[----:B------:R-:W-:Y:S01]  /*2bd0*/  IADD3 R138, P3, R138, 0x1000, RZ ;  /* 0x000010008a8a7810 */ /* 0x000fe20007f7e0ff */
[----:B------:R-:W-:-:S02]  /*2be0*/  IMAD.X R131, RZ, RZ, R131, P1 ;  /* 0x000000ffff837224 */ /* 0x000fc400008e0683 */
[----:B------:R-:W-:Y:S02]  /*2bf0*/  IMAD.X R133, RZ, RZ, R133, P2 ;  /* 0x000000ffff857224 */ /* 0x000fe400010e0685 */
[----:B------:R-:W-:Y:S01]  /*2c00*/  IMAD.X R137, RZ, RZ, R137, P3 ;  /* 0x000000ffff897224 */ /* 0x000fe200018e0689 */
[----:B------:R-:W-:Y:S04]  /*2c10*/  STS.64 [R140.X4], R20 ;  /* 0x000000148c007388 */ /* 0x000fe80000004a00 */
[----:B------:R-:W-:Y:S04]  /*2c20*/  STS.64 [R146], R70 ;  /* 0x0000004692007388 */ /* 0x000fe80000000a00 */
[----:B------:R-:W-:Y:S06]  /*2c30*/  BAR.SYNC.DEFER_BLOCKING 0x0 ;  /* 0x0000000000007b1d */ /* 0x000fec0000010000 */
[----:B------:R-:W0:Y:S04]  /*2c40*/  LDSM.16.M88.4 R12, [R144] ;  /* 0x00000000900c783b */ /* 0x000e280000000200 */
[----:B------:R-:W1:Y:S01]  /*2c50*/  LDSM.16.M88.4 R16, [R143] ;  /* 0x000000008f10783b */ /* 0x000e620000000200 */
[C---:B0-----:R-:W-:Y:S08]  /*2c60*/  HMMA.1688.F32.TF32 R40, R12.reuse, R104, R40 ;  /* 0x000000680c28723c */ /* 0x041ff00000081028 */
[----:B------:R-:W-:-:S15]  /*2c70*/  HMMA.1688.F32.TF32 R36, R12, R106, R36 ;  /* 0x0000006a0c24723c */ /* 0x000fde0000081024 */
[----:B------:R-:W-:-:S01]  /*2c80*/  NOP ;  /* 0x0000000000007918 */ /* 0x000fc20000000000 */
[C---:B-1----:R-:W-:Y:S08]  /*2c90*/  HMMA.1688.F32.TF32 R40, R16.reuse, R108, R40 ;  /* 0x0000006c1028723c */ /* 0x042ff00000081028 */
[----:B------:R-:W-:Y:S01]  /*2ca0*/  HMMA.1688.F32.TF32 R36, R16, R110, R36 ;  /* 0x0000006e1024723c */ /* 0x000fe20000081024 */
[----:B------:R-:W-:Y:S07]  /*2cb0*/  @P0 BRA `(.L_x_4) ;  /* 0xfffff49000000947 */ /* 0x000fee000383ffff */
.L_x_3:
[----:B------:R-:W-:-:S13]  /*2cc0*/  NOP ;  /* 0x0000000000007918 */ /* 0x000fda0000000000 */
[----:B------:R-:W-:Y:S01]  /*2cd0*/  BAR.SYNC.DEFER_BLOCKING 0x0 ;  /* 0x0000000000007b1d */ /* 0x000fe20000010000 */
[----:B------:R-:W-:Y:S01]  /*2ce0*/  FMUL R40, R40, 0.125 ;  /* 0x3e00000028287820 */ /* 0x000fe20000400000 */
[----:B------:R-:W-:Y:S01]  /*2cf0*/  FMUL R41, R41, 0.125 ;  /* 0x3e00000029297820 */ /* 0x000fe20000400000 */
[----:B------:R-:W-:Y:S01]  /*2d00*/  FMUL R36, R36, 0.125 ;  /* 0x3e00000024247820 */ /* 0x000fe20000400000 */
[----:B------:R-:W-:Y:S01]  /*2d10*/  FMUL R37, R37, 0.125 ;  /* 0x3e00000025257820 */ /* 0x000fe20000400000 */
[----:B------:R-:W-:Y:S01]  /*2d20*/  FMUL R42, R42, 0.125 ;  /* 0x3e0000002a2a7820 */ /* 0x000fe20000400000 */
[----:B------:R-:W-:Y:S01]  /*2d30*/  FMUL R43, R43, 0.125 ;  /* 0x3e0000002b2b7820 */ /* 0x000fe20000400000 */
[----:B------:R-:W-:Y:S01]  /*2d40*/  FMUL R38, R38, 0.125 ;  /* 0x3e00000026267820 */ /* 0x000fe20000400000 */
[----:B------:R-:W-:Y:S01]  /*2d50*/  FMUL R39, R39, 0.125 ;  /* 0x3e00000027277820 */ /* 0x000fe20000400000 */
[----:B------:R-:W-:-:S04]  /*2d60*/  IMAD.WIDE R6, R147, R2, c[0x0][0x190] ;  /* 0x0000640093067625 */ /* 0x000fc800078e0202 */
[----:B------:R-:W-:Y:S01]  /*2d70*/  IMAD.SHL.U32 R8, R127, 0x4, RZ ;  /* 0x000000047f087824 */ /* 0x000fe200078e00ff */
[CC--:B------:R-:W-:Y:S02]  /*2d80*/  LEA R5, P0, R135.reuse, R6.reuse, 0x2 ;  /* 0x0000000687057211 */ /* 0x0c0fe400078010ff */
[C---:B------:R-:W-:Y:S02]  /*2d90*/  LEA R9, P1, R134.reuse, R6, 0x2 ;  /* 0x0000000686097211 */ /* 0x040fe400078210ff */
[-C--:B------:R-:W-:Y:S02]  /*2da0*/  LEA.HI.X R135, R135, R7.reuse, RZ, 0x2, P0 ;  /* 0x0000000787877211 */ /* 0x080fe400000f14ff */
[----:B------:R-:W-:Y:S02]  /*2db0*/  LEA.HI.X R134, R134, R7, RZ, 0x2, P1 ;  /* 0x0000000786867211 */ /* 0x000fe400008f14ff */
[C---:B------:R-:W-:Y:S01]  /*2dc0*/  IADD3 R6, P0, R8.reuse, R5, RZ ;  /* 0x0000000508067210 */ /* 0x040fe20007f1e0ff */
[----:B------:R-:W-:Y:S01]  /*2dd0*/  STS.64 [R3], R40 ;  /* 0x0000002803007388 */ /* 0x000fe20000000a00 */
[----:B------:R-:W-:-:S03]  /*2de0*/  IADD3 R8, P1, R8, R9, RZ ;  /* 0x0000000908087210 */ /* 0x000fc60007f3e0ff */
[----:B------:R-:W-:Y:S01]  /*2df0*/  IMAD.X R7, RZ, RZ, R135, P0 ;  /* 0x000000ffff077224 */ /* 0x000fe200000e0687 */
[----:B------:R-:W-:Y:S01]  /*2e00*/  STS.64 [R3+0x80], R36 ;  /* 0x0000802403007388 */ /* 0x000fe20000000a00 */
[----:B------:R-:W-:-:S03]  /*2e10*/  IMAD.X R9, RZ, RZ, R134, P1 ;  /* 0x000000ffff097224 */ /* 0x000fc600008e0686 */
[----:B------:R-:W-:Y:S06]  /*2e20*/  BAR.SYNC.DEFER_BLOCKING 0x0 ;  /* 0x0000000000007b1d */ /* 0x000fec0000010000 */
[----:B------:R-:W0:Y:S04]  /*2e30*/  LDS.128 R12, [R4] ;  /* 0x00000000040c7984 */ /* 0x000e280000000c00 */
[----:B------:R-:W-:Y:S06]  /*2e40*/  BAR.SYNC.DEFER_BLOCKING 0x0 ;  /* 0x0000000000007b1d */ /* 0x000fec0000010000 */
[----:B------:R-:W-:Y:S04]  /*2e50*/  STS.64 [R3], R42 ;  /* 0x0000002a03007388 */ /* 0x000fe80000000a00 */
[----:B------:R-:W-:Y:S04]  /*2e60*/  STS.64 [R3+0x80], R38 ;  /* 0x0000802603007388 */ /* 0x000fe80000000a00 */
[----:B------:R-:W-:Y:S06]  /*2e70*/  BAR.SYNC.DEFER_BLOCKING 0x0 ;  /* 0x0000000000007b1d */ /* 0x000fec0000010000 */
[----:B------:R-:W1:Y:S04]  /*2e80*/  LDS.128 R16, [R4] ;  /* 0x0000000004107984 */ /* 0x000e680000000c00 */
[----:B0-----:R-:W-:Y:S04]  /*2e90*/  STG.E.128 [R6.64], R12 ;  /* 0x0000000c06007986 */ /* 0x001fe8000c101d06 */
[----:B-1----:R-:W-:Y:S01]  /*2ea0*/  STG.E.128 [R8.64], R16 ;  /* 0x0000001008007986 */ /* 0x002fe2000c101d06 */
[----:B------:R-:W-:Y:S05]  /*2eb0*/  EXIT ;  /* 0x000000000000794d */ /* 0x000fea0003800000 */
.L_x_0:
[----:B------:R-:W0:Y:S01]  /*2ec0*/  S2R R0, SR_TID.X ;  /* 0x0000000000007919 */ /* 0x000e220000002100 */
[----:B------:R-:W-:Y:S01]  /*2ed0*/  IMAD.SHL.U32 R5, R27, 0x10, RZ ;  /* 0x000000101b057824 */ /* 0x000fe200078e00ff */
[----:B------:R-:W-:Y:S01]  /*2ee0*/  SHF.R.S32.HI R6, RZ, 0x1f, R27 ;  /* 0x0000001fff067819 */ /* 0x000fe2000001141b */
[----:B------:R-:W-:Y:S01]  /*2ef0*/  IMAD.MOV.U32 R39, RZ, RZ, 0x4 ;  /* 0x00000004ff277424 */ /* 0x000fe200078e00ff */
[----:B------:R-:W-:Y:S01]  /*2f00*/  CS2R R8, SRZ ;  /* 0x0000000000087805 */ /* 0x000fe2000001ff00 */
[----:B------:R-:W-:Y:S01]  /*2f10*/  CS2R R10, SRZ ;  /* 0x00000000000a7805 */ /* 0x000fe2000001ff00 */
[----:B------:R-:W-:Y:S01]  /*2f20*/  LEA.HI R6, R6, R27, RZ, 0x3 ;  /* 0x0000001b06067211 */ /* 0x000fe200078f18ff */
[----:B------:R-:W-:Y:S01]  /*2f30*/  IMAD.WIDE R20, R26, R39, c[0x0][0x168] ;  /* 0x00005a001a147625 */ /* 0x000fe200078e0227 */
[----:B------:R-:W-:Y:S01]  /*2f40*/  CS2R R16, SRZ ;  /* 0x0000000000107805 */ /* 0x000fe2000001ff00 */
[----:B------:R-:W-:Y:S01]  /*2f50*/  CS2R R18, SRZ ;  /* 0x0000000000127805 */ /* 0x000fe2000001ff00 */
[----:B------:R-:W-:Y:S01]  /*2f60*/  CS2R R22, SRZ ;  /* 0x0000000000167805 */ /* 0x000fe2000001ff00 */
[----:B------:R-:W-:Y:S01]  /*2f70*/  CS2R R12, SRZ ;  /* 0x00000000000c7805 */ /* 0x000fe2000001ff00 */
[----:B------:R-:W-:Y:S01]  /*2f80*/  CS2R R14, SRZ ;  /* 0x00000000000e7805 */ /* 0x000fe2000001ff00 */
[----:B0-----:R-:W-:-:S02]  /*2f90*/  SHF.R.U32.HI R2, RZ, 0x4, R0 ;  /* 0x00000004ff027819 */ /* 0x001fc40000011600 */
[----:B------:R-:W-:Y:S02]  /*2fa0*/  LOP3.LUT R45, R0, 0x2, RZ, 0xc0, !PT ;  /* 0x00000002002d7812 */ /* 0x000fe400078ec0ff */
[----:B------:R-:W-:Y:S02]  /*2fb0*/  SGXT.U32 R2, R2, 0x3 ;  /* 0x000000030202781a */ /* 0x000fe40000000000 */
[----:B------:R-:W-:Y:S02]  /*2fc0*/  LOP3.LUT R47, R0, 0x4, RZ, 0xc0, !PT ;  /* 0x00000004002f7812 */ /* 0x000fe400078ec0ff */
[----:B------:R-:W-:Y:S01]  /*2fd0*/  LOP3.LUT R136, R2, R5, RZ, 0xfc, !PT ;  /* 0x0000000502887212 */ /* 0x000fe200078efcff */
[----:B------:R-:W-:Y:S01]  /*2fe0*/  IMAD.WIDE R4, R3, R39, c[0x0][0x170] ;  /* 0x00005c0003047625 */ /* 0x000fe200078e0227 */
[----:B------:R-:W-:Y:S02]  /*2ff0*/  LOP3.LUT R137, R0, 0x1, RZ, 0xc0, !PT ;  /* 0x0000000100897812 */ /* 0x000fe400078ec0ff */
[C---:B------:R-:W-:Y:S01]  /*3000*/  LOP3.LUT R135, R136.reuse, 0x8, RZ, 0xfc, !PT ;  /* 0x0000000888877812 */ /* 0x040fe200078efcff */
[C---:B------:R-:W-:Y:S01]  /*3010*/  IMAD R31, R136.reuse, 0x300, RZ ;  /* 0x00000300881f7824 */ /* 0x040fe200078e02ff */
[----:B------:R-:W-:Y:S01]  /*3020*/  SHF.R.S32.HI R26, RZ, 0x3, R6 ;  /* 0x00000003ff1a7819 */ /* 0x000fe20000011406 */
[----:B------:R-:W-:Y:S01]  /*3030*/  IMAD.SHL.U32 R3, R45, 0x4, RZ ;  /* 0x000000042d037824 */ /* 0x000fe200078e00ff */
[----:B------:R-:W-:Y:S01]  /*3040*/  ISETP.GE.AND P2, PT, R136, 0x40, PT ;  /* 0x000000408800780c */ /* 0x000fe20003f46270 */
[C---:B------:R-:W-:Y:S01]  /*3050*/  IMAD R33, R135.reuse, 0x300, RZ ;  /* 0x0000030087217824 */ /* 0x040fe200078e02ff */
[----:B------:R-:W-:Y:S01]  /*3060*/  ISETP.GE.AND P3, PT, R135, 0x40, PT ;  /* 0x000000408700780c */ /* 0x000fe20003f66270 */
[----:B------:R-:W-:-:S04]  /*3070*/  IMAD.WIDE R30, R31, 0x4, R4 ;  /* 0x000000041f1e7825 */ /* 0x000fc800078e0204 */
[----:B------:R-:W-:Y:S01]  /*3080*/  IMAD.WIDE R32, R33, 0x4, R4 ;  /* 0x0000000421207825 */ /* 0x000fe200078e0204 */
[----:B------:R-:W-:-:S03]  /*3090*/  LOP3.LUT R5, R0, 0x8, RZ, 0xc0, !PT ;  /* 0x0000000800057812 */ /* 0x000fc600078ec0ff */
[----:B------:R-:W-:Y:S02]  /*30a0*/  IMAD.SHL.U32 R4, R47, 0x4, RZ ;  /* 0x000000042f047824 */ /* 0x000fe400078e00ff */
[----:B------:R-:W-:Y:S02]  /*30b0*/  IMAD R7, R137, 0x4, R3 ;  /* 0x0000000489077824 */ /* 0x000fe400078e0203 */
[----:B------:R-:W-:Y:S02]  /*30c0*/  IMAD.SHL.U32 R134, R136, 0x40, RZ ;  /* 0x0000004088867824 */ /* 0x000fe400078e00ff */
[----:B------:R-:W-:Y:S02]  /*30d0*/  IMAD.SHL.U32 R133, R135, 0x40, RZ ;  /* 0x0000004087857824 */ /* 0x000fe400078e00ff */
[----:B------:R-:W-:-:S04]  /*30e0*/  IMAD.WIDE R34, R26, R39, c[0x0][0x1b0] ;  /* 0x00006c001a227625 */ /* 0x000fc800078e0227 */
[----:B------:R-:W-:Y:S01]  /*30f0*/  IMAD.SHL.U32 R49, R5, 0x4, RZ ;  /* 0x0000000405317824 */ /* 0x000fe200078e00ff */
[----:B------:R0:W2:Y:S01]  /*3100*/  LDG.E R36, [R34.64] ;  /* 0x0000000622247981 */ /* 0x0000a2000c1e1900 */
[----:B------:R-:W-:Y:S02]  /*3110*/  IMAD.IADD R132, R4, 0x1, R7 ;  /* 0x0000000104847824 */ /* 0x000fe400078e0207 */
[----:B------:R-:W-:-:S04]  /*3120*/  IMAD.WIDE R24, R134, 0x4, R20 ;  /* 0x0000000486187825 */ /* 0x000fc800078e0214 */
[----:B------:R-:W-:Y:S02]  /*3130*/  IMAD.WIDE R28, R133, 0x4, R20 ;  /* 0x00000004851c7825 */ /* 0x000fe400078e0214 */
[----:B------:R-:W-:Y:S02]  /*3140*/  CS2R R20, SRZ ;  /* 0x0000000000147805 */ /* 0x000fe4000001ff00 */
[----:B------:R-:W-:-:S04]  /*3150*/  IMAD.IADD R131, R49, 0x1, R132 ;  /* 0x0000000131837824 */ /* 0x000fc800078e0284 */
[----:B------:R-:W-:-:S04]  /*3160*/  IMAD.WIDE.U32 R24, R131, 0x4, R24 ;  /* 0x0000000483187825 */ /* 0x000fc800078e0018 */
[C---:B------:R-:W-:Y:S01]  /*3170*/  IMAD.WIDE.U32 R28, R131.reuse, 0x4, R28 ;  /* 0x00000004831c7825 */ /* 0x040fe200078e001c */
[----:B------:R1:W3:Y:S03]  /*3180*/  @!P2 LDG.E.128 R8, [R24.64] ;  /* 0x000000061808a981 */ /* 0x0002e6000c1e1d00 */
[C---:B------:R-:W-:Y:S01]  /*3190*/  IMAD.WIDE.U32 R32, R131.reuse, 0x4, R32 ;  /* 0x0000000483207825 */ /* 0x040fe200078e0020 */
[----:B------:R4:W5:Y:S03]  /*31a0*/  @!P3 LDG.E.128 R16, [R28.64] ;  /* 0x000000061c10b981 */ /* 0x000966000c1e1d00 */
[----:B------:R-:W-:Y:S01]  /*31b0*/  IMAD.WIDE.U32 R30, R131, 0x4, R30 ;  /* 0x00000004831e7825 */ /* 0x000fe200078e001e */
[----:B------:R0:W5:Y:S04]  /*31c0*/  @!P3 LDG.E.128 R20, [R32.64] ;  /* 0x000000062014b981 */ /* 0x000168000c1e1d00 */
[----:B------:R-:W5:Y:S01]  /*31d0*/  @!P2 LDG.E.128 R12, [R30.64] ;  /* 0x000000061e0ca981 */ /* 0x000f62000c1e1d00 */
[----:B------:R-:W-:-:S02]  /*31e0*/  SHF.R.U32.HI R5, RZ, 0x2, R0 ;  /* 0x00000002ff057819 */ /* 0x000fc40000011600 */
[----:B------:R-:W-:Y:S02]  /*31f0*/  LOP3.LUT R44, R0, 0x10, RZ, 0xc0, !PT ;  /* 0x00000010002c7812 */ /* 0x000fe400078ec0ff */
[----:B-1----:R-:W-:Y:S02]  /*3200*/  LOP3.LUT R24, R5, 0x10, RZ, 0xc0, !PT ;  /* 0x0000001005187812 */ /* 0x002fe400078ec0ff */
[----:B------:R-:W-:Y:S02]  /*3210*/  SHF.R.U32.HI R6, RZ, 0x2, R44 ;  /* 0x00000002ff067819 */ /* 0x000fe4000001162c */
[----:B----4-:R-:W-:Y:S01]  /*3220*/  LOP3.LUT R28, R24, 0x8, R5, 0xf8, !PT ;  /* 0x00000008181c7812 */ /* 0x010fe200078ef805 */
[----:B------:R-:W-:-:S03]  /*3230*/  IMAD.SHL.U32 R51, R2, 0x40, RZ ;  /* 0x0000004002337824 */ /* 0x000fc600078e00ff */
[----:B------:R-:W-:-:S04]  /*3240*/  LOP3.LUT R130, R131, R28, R6, 0x1e, !PT ;  /* 0x0000001c83827212 */ /* 0x000fc800078e1e06 */
[----:B------:R-:W-:Y:S01]  /*3250*/  LOP3.LUT R130, R130, R51, RZ, 0xfc, !PT ;  /* 0x0000003382827212 */ /* 0x000fe200078efcff */
[--C-:B------:R-:W-:Y:S02]  /*3260*/  IMAD.IADD R129, R129, 0x1, R138.reuse ;  /* 0x0000000181817824 */ /* 0x100fe400078e028a */
[----:B------:R-:W-:Y:S01]  /*3270*/  IMAD.IADD R138, R37, 0x1, R138 ;  /* 0x00000001258a7824 */ /* 0x000fe200078e028a */
[----:B------:R-:W-:Y:S01]  /*3280*/  LEA R127, R137, 0x8, 0x2 ;  /* 0x00000008897f7811 */ /* 0x000fe200078e10ff */
[----:B------:R-:W-:Y:S01]  /*3290*/  IMAD R37, R38, 0x100, R37 ;  /* 0x0000010026257824 */ /* 0x000fe200078e0225 */
[----:B------:R-:W-:Y:S01]  /*32a0*/  ULDC.64 UR8, c[0x0][0x118] ;  /* 0x0000460000087ab9 */ /* 0x000fe20000000a00 */
[----:B------:R-:W-:Y:S01]  /*32b0*/  CS2R R52, SRZ ;  /* 0x0000000000347805 */ /* 0x000fe2000001ff00 */
[----:B------:R-:W-:Y:S01]  /*32c0*/  CS2R R54, SRZ ;  /* 0x0000000000367805 */ /* 0x000fe2000001ff00 */
[----:B------:R-:W-:Y:S01]  /*32d0*/  CS2R R40, SRZ ;  /* 0x0000000000287805 */ /* 0x000fe2000001ff00 */
[----:B------:R-:W-:Y:S01]  /*32e0*/  CS2R R42, SRZ ;  /* 0x00000000002a7805 */ /* 0x000fe2000001ff00 */
[----:B------:R-:W-:Y:S01]  /*32f0*/  CS2R R56, SRZ ;  /* 0x0000000000387805 */ /* 0x000fe2000001ff00 */
[----:B------:R-:W-:Y:S01]  /*3300*/  CS2R R58, SRZ ;  /* 0x00000000003a7805 */ /* 0x000fe2000001ff00 */
[----:B0-----:R-:W-:Y:S01]  /*3310*/  CS2R R32, SRZ ;  /* 0x0000000000207805 */ /* 0x001fe2000001ff00 */
[----:B------:R-:W-:Y:S01]  /*3320*/  CS2R R34, SRZ ;  /* 0x0000000000227805 */ /* 0x000fe2000001ff00 */
[----:B------:R-:W-:Y:S01]  /*3330*/  IMAD.SHL.U32 R144, R138, 0x4, RZ ;  /* 0x000000048a907824 */ /* 0x000fe200078e00ff */
[----:B------:R-:W-:Y:S01]  /*3340*/  LOP3.LUT R128, R47, 0x8, R0, 0xf8, !PT ;  /* 0x000000082f807812 */ /* 0x000fe200078ef800 */
[----:B------:R-:W-:Y:S01]  /*3350*/  IMAD.WIDE R142, R37, R39, c[0x0][0x178] ;  /* 0x00005e00258e7625 */ /* 0x000fe200078e0227 */
[----:B------:R-:W-:-:S02]  /*3360*/  IADD3 R125, R127, 0x10, RZ ;  /* 0x000000107f7d7810 */ /* 0x000fc40007ffe0ff */
[----:B------:R-:W-:Y:S01]  /*3370*/  IADD3 R123, R127, 0x20, RZ ;  /* 0x000000207f7b7810 */ /* 0x000fe20007ffe0ff */
[----:B------:R-:W-:Y:S01]  /*3380*/  IMAD.WIDE R140, R37, R39, c[0x0][0x180] ;  /* 0x00006000258c7625 */ /* 0x000fe200078e0227 */
[----:B------:R-:W-:Y:S02]  /*3390*/  IADD3 R121, R127, 0x30, RZ ;  /* 0x000000307f797810 */ /* 0x000fe40007ffe0ff */
[C---:B------:R-:W-:Y:S01]  /*33a0*/  IADD3 R126, R7.reuse, 0x10, RZ ;  /* 0x00000010077e7810 */ /* 0x040fe20007ffe0ff */
[----:B------:R-:W-:Y:S01]  /*33b0*/  IMAD.SHL.U32 R120, R2, 0x100, RZ ;  /* 0x0000010002787824 */ /* 0x000fe200078e00ff */
[----:B------:R-:W-:Y:S02]  /*33c0*/  IADD3 R122, R7, 0x30, RZ ;  /* 0x00000030077a7810 */ /* 0x000fe40007ffe0ff */
[----:B------:R-:W-:Y:S01]  /*33d0*/  IADD3 R124, R132, 0x20, RZ ;  /* 0x00000020847c7810 */ /* 0x000fe20007ffe0ff */
[----:B--2---:R-:W-:-:S05]  /*33e0*/  IMAD.SHL.U32 R36, R36, 0x8, RZ ;  /* 0x0000000824247824 */ /* 0x004fca00078e00ff */
[----:B------:R-:W-:Y:S01]  /*33f0*/  ISETP.GE.AND P0, PT, R36, 0x1, PT ;  /* 0x000000012400780c */ /* 0x000fe20003f06270 */
[----:B---3--:R0:W-:Y:S04]  /*3400*/  STS.128 [R130.X4+0x2500], R8 ;  /* 0x0025000882007388 */ /* 0x0081e80000004c00 */
[----:B-----5:R1:W-:Y:S04]  /*3410*/  STS.128 [R130.X4+0x2d00], R16 ;  /* 0x002d001082007388 */ /* 0x0203e80000004c00 */
[----:B------:R2:W-:Y:S04]  /*3420*/  STS.128 [R130.X4+0x3d00], R20 ;  /* 0x003d001482007388 */ /* 0x0005e80000004c00 */
[----:B------:R3:W-:Y:S01]  /*3430*/  STS.128 [R130.X4+0x3500], R12 ;  /* 0x0035000c82007388 */ /* 0x0007e20000004c00 */
[----:B0-----:R-:W-:-:S02]  /*3440*/  IMAD.SHL.U32 R9, R0, 0x2, RZ ;  /* 0x0000000200097824 */ /* 0x001fc400078e00ff */
[----:B-1----:R-:W-:Y:S01]  /*3450*/  IMAD.SHL.U32 R19, R26, 0x4, RZ ;  /* 0x000000041a137824 */ /* 0x002fe200078e00ff */
[----:B------:R-:W-:Y:S02]  /*3460*/  LOP3.LUT R10, R0, 0xf, RZ, 0xc0, !PT ;  /* 0x0000000f000a7812 */ /* 0x000fe400078ec0ff */
[----:B--2---:R-:W-:Y:S02]  /*3470*/  SHF.R.S32.HI R21, RZ, 0x1f, R26 ;  /* 0x0000001fff157819 */ /* 0x004fe4000001141a */
[----:B------:R-:W-:Y:S02]  /*3480*/  SHF.R.S32.HI R8, RZ, 0x1f, R129 ;  /* 0x0000001fff087819 */ /* 0x000fe40000011481 */
[----:B---3--:R-:W-:Y:S02]  /*3490*/  SHF.R.S32.HI R15, RZ, 0x1f, R138 ;  /* 0x0000001fff0f7819 */ /* 0x008fe4000001148a */
[----:B------:R-:W-:Y:S02]  /*34a0*/  LOP3.LUT R16, R9, 0x6, RZ, 0xc0, !PT ;  /* 0x0000000609107812 */ /* 0x000fe400078ec0ff */
[----:B------:R-:W-:-:S02]  /*34b0*/  LOP3.LUT R17, R5, 0x8, RZ, 0xc0, !PT ;  /* 0x0000000805117812 */ /* 0x000fc400078ec0ff */
[----:B------:R-:W-:Y:S02]  /*34c0*/  SHF.L.U64.HI R20, R26, 0x2, R21 ;  /* 0x000000021a147819 */ /* 0x000fe40000010215 */
[----:B------:R-:W-:Y:S01]  /*34d0*/  IADD3 R146, P1, R19, c[0x0][0x1d0], RZ ;  /* 0x0000740013927a10 */ /* 0x000fe20007f3e0ff */
[C---:B------:R-:W-:Y:S01]  /*34e0*/  IMAD.SHL.U32 R22, R129.reuse, 0x4, RZ ;  /* 0x0000000481167824 */ /* 0x040fe200078e00ff */
[----:B------:R-:W-:Y:S01]  /*34f0*/  SHF.L.U64.HI R145, R138, 0x2, R15 ;  /* 0x000000028a917819 */ /* 0x000fe2000001020f */
[----:B------:R-:W-:Y:S01]  /*3500*/  IMAD.SHL.U32 R11, R0, 0x4, RZ ;  /* 0x00000004000b7824 */ /* 0x000fe200078e00ff */
[----:B------:R-:W-:Y:S01]  /*3510*/  SHF.R.U32.HI R12, RZ, 0x1, R0 ;  /* 0x00000001ff0c7819 */ /* 0x000fe20000011600 */
[----:B------:R-:W-:Y:S01]  /*3520*/  IMAD.SHL.U32 R13, R44, 0x4, RZ ;  /* 0x000000042c0d7824 */ /* 0x000fe200078e00ff */
[----:B------:R-:W-:Y:S01]  /*3530*/  SHF.L.U64.HI R23, R129, 0x2, R8 ;  /* 0x0000000281177819 */ /* 0x000fe20000010208 */
[----:B------:R-:W-:Y:S01]  /*3540*/  IMAD.SHL.U32 R14, R10, 0x40, RZ ;  /* 0x000000400a0e7824 */ /* 0x000fe200078e00ff */
[----:B------:R-:W-:Y:S01]  /*3550*/  LOP3.LUT R16, R16, 0x8, R5, 0xf8, !PT ;  /* 0x0000000810107812 */ /* 0x000fe200078ef805 */
[----:B------:R-:W-:Y:S01]  /*3560*/  IMAD.IADD R15, R4, 0x1, R49 ;  /* 0x00000001040f7824 */ /* 0x000fe200078e0231 */
[----:B------:R-:W-:Y:S01]  /*3570*/  LOP3.LUT R17, R17, 0x7, R0, 0xf8, !PT ;  /* 0x0000000711117812 */ /* 0x000fe200078ef800 */
[----:B------:R-:W-:Y:S01]  /*3580*/  IMAD.IADD R18, R6, 0x1, R4 ;  /* 0x0000000106127824 */ /* 0x000fe200078e0204 */
[----:B------:R-:W-:Y:S01]  /*3590*/  IADD3.X R147, R20, c[0x0][0x1d4], RZ, P1, !PT ;  /* 0x0000750014937a10 */ /* 0x000fe20000ffe4ff */
[----:B------:R-:W-:Y:S05]  /*35a0*/  @!P0 BRA `(.L_x_5) ;  /* 0x000019e000008947 */ /* 0x000fea0003800000 */
[----:B------:R-:W-:-:S06]  /*35b0*/  IMAD.WIDE R24, R26, R39, c[0x0][0x1b8] ;  /* 0x00006e001a187625 */ /* 0x000fcc00078e0227 */
[----:B------:R0:W2:Y:S01]  /*35c0*/  LDG.E R24, [R24.64] ;  /* 0x0000000618187981 */ /* 0x0000a2000c1e1900 */
[----:B------:R-:W-:Y:S01]  /*35d0*/  IMAD.SHL.U32 R8, R137, 0x10, RZ ;  /* 0x0000001089087824 */ /* 0x000fe200078e00ff */
[----:B------:R-:W-:Y:S01]  /*35e0*/  LEA.HI R44, R128, R6, RZ, 0x1e ;  /* 0x00000006802c7211 */ /* 0x000fe200078ff0ff */
[----:B------:R-:W-:Y:S01]  /*35f0*/  IMAD.SHL.U32 R21, R45, 0x10, RZ ;  /* 0x000000102d157824 */ /* 0x000fe200078e00ff */
[----:B------:R-:W-:Y:S01]  /*3600*/  LOP3.LUT R35, R4, 0xc, R12, 0xf8, !PT ;  /* 0x0000000c04237812 */ /* 0x000fe200078ef80c */
[----:B------:R-:W-:Y:S01]  /*3610*/  IMAD.SHL.U32 R99, R0, 0x10, RZ ;  /* 0x0000001000637824 */ /* 0x000fe200078e00ff */
[C---:B------:R-:W-:Y:S01]  /*3620*/  IADD3 R30, R8.reuse, 0x20, RZ ;  /* 0x00000020081e7810 */ /* 0x040fe20007ffe0ff */
[----:B------:R-:W-:Y:S01]  /*3630*/  IMAD.SHL.U32 R104, R17, 0x100, RZ ;  /* 0x0000010011687824 */ /* 0x000fe200078e00ff */
[----:B------:R-:W-:Y:S01]  /*3640*/  IADD3 R8, R8, 0x28, RZ ;  /* 0x0000002808087810 */ /* 0x000fe20007ffe0ff */
[C---:B------:R-:W-:Y:S01]  /*3650*/  IMAD.IADD R107, R3.reuse, 0x1, R18 ;  /* 0x00000001036b7824 */ /* 0x040fe200078e0212 */
[C---:B------:R-:W-:Y:S01]  /*3660*/  LOP3.LUT R31, R44.reuse, R30, R21, 0xf6, !PT ;  /* 0x0000001e2c1f7212 */ /* 0x040fe200078ef615 */
[----:B------:R-:W-:Y:S01]  /*3670*/  IMAD.IADD R88, R3, 0x1, R15 ;  /* 0x0000000103587824 */ /* 0x000fe200078e020f */
[C---:B------:R-:W-:Y:S01]  /*3680*/  LOP3.LUT R33, R44.reuse, R8, R21, 0xf6, !PT ;  /* 0x000000082c217212 */ /* 0x040fe200078ef615 */
[----:B------:R-:W-:Y:S01]  /*3690*/  IMAD.SHL.U32 R44, R44, 0x10, RZ ;  /* 0x000000102c2c7824 */ /* 0x000fe200078e00ff */
[----:B------:R-:W-:Y:S01]  /*36a0*/  LEA.HI R8, R128, R21, RZ, 0x1e ;  /* 0x0000001580087211 */ /* 0x000fe200078ff0ff */
[----:B------:R-:W-:Y:S01]  /*36b0*/  CS2R R56, SRZ ;  /* 0x0000000000387805 */ /* 0x000fe2000001ff00 */
[----:B------:R-:W-:Y:S01]  /*36c0*/  LOP3.LUT R99, R99, 0x3c0, RZ, 0xc0, !PT ;  /* 0x000003c063637812 */ /* 0x000fe200078ec0ff */
[----:B------:R-:W-:Y:S01]  /*36d0*/  IMAD.IADD R98, R7, 0x1, R44 ;  /* 0x0000000107627824 */ /* 0x000fe200078e022c */
[----:B------:R-:W-:Y:S01]  /*36e0*/  LOP3.LUT R26, R131, R13, RZ, 0xfc, !PT ;  /* 0x0000000d831a7212 */ /* 0x000fe200078efcff */
[----:B------:R-:W-:Y:S01]  /*36f0*/  IMAD R21, R137, 0x10, R8 ;  /* 0x0000001089157824 */ /* 0x000fe200078e0208 */
[----:B------:R-:W-:Y:S01]  /*3700*/  LOP3.LUT R100, R99, 0x3, R0, 0xf8, !PT ;  /* 0x0000000363647812 */ /* 0x000fe200078ef800 */
[----:B------:R-:W-:Y:S01]  /*3710*/  CS2R R58, SRZ ;  /* 0x00000000003a7805 */ /* 0x000fe2000001ff00 */
[----:B0-----:R-:W-:Y:S01]  /*3720*/  LOP3.LUT R25, R35, R126, RZ, 0x3c, !PT ;  /* 0x0000007e23197212 */ /* 0x001fe200078e3cff */
[----:B------:R-:W-:Y:S01]  /*3730*/  IMAD.IADD R38, R6, 0x1, R21 ;  /* 0x0000000106267824 */ /* 0x000fe200078e0215 */
[----:B------:R-:W-:Y:S01]  /*3740*/  LOP3.LUT R26, R26, 0x180, R11, 0xf8, !PT ;  /* 0x000001801a1a7812 */ /* 0x000fe200078ef80b */
[----:B------:R-:W-:Y:S01]  /*3750*/  IMAD.SHL.U32 R8, R100, 0x4, RZ ;  /* 0x0000000464087824 */ /* 0x000fe200078e00ff */
[----:B------:R-:W-:Y:S01]  /*3760*/  LEA R25, R25, 0x1400, 0x2 ;  /* 0x0000140019197811 */ /* 0x000fe200078e10ff */
[----:B------:R-:W-:Y:S01]  /*3770*/  CS2R R52, SRZ ;  /* 0x0000000000347805 */ /* 0x000fe2000001ff00 */
[----:B------:R-:W-:Y:S01]  /*3780*/  IADD3 R21, R38, 0x8, RZ ;  /* 0x0000000826157810 */ /* 0x000fe20007ffe0ff */
[----:B------:R-:W-:Y:S01]  /*3790*/  CS2R R54, SRZ ;  /* 0x0000000000367805 */ /* 0x000fe2000001ff00 */
[C---:B------:R-:W-:Y:S01]  /*37a0*/  LEA.HI R100, R99.reuse, R100, RZ, 0x1c ;  /* 0x0000006463647211 */ /* 0x040fe200078fe0ff */
[----:B------:R-:W-:Y:S01]  /*37b0*/  IMAD.IADD R106, R104, 0x1, R25 ;  /* 0x00000001686a7824 */ /* 0x000fe200078e0219 */
[----:B------:R-:W-:Y:S01]  /*37c0*/  LOP3.LUT R39, R28, R21, RZ, 0x3c, !PT ;  /* 0x000000151c277212 */ /* 0x000fe200078e3cff */
[----:B------:R-:W-:Y:S01]  /*37d0*/  CS2R R40, SRZ ;  /* 0x0000000000287805 */ /* 0x000fe2000001ff00 */
[----:B------:R-:W-:Y:S01]  /*37e0*/  LEA.HI R99, R99, R8, RZ, 0x1e ;  /* 0x0000000863637211 */ /* 0x000fe200078ff0ff */
[----:B------:R-:W-:Y:S01]  /*37f0*/  CS2R R42, SRZ ;  /* 0x00000000002a7805 */ /* 0x000fe2000001ff00 */
[----:B------:R-:W-:Y:S01]  /*3800*/  LOP3.LUT R21, R26, 0x1f0, RZ, 0xc0, !PT ;  /* 0x000001f01a157812 */ /* 0x000fe200078ec0ff */
[----:B------:R-:W-:Y:S01]  /*3810*/  IMAD R88, R137, 0x4, R88 ;  /* 0x0000000489587824 */ /* 0x000fe200078e0258 */
[----:B------:R-:W-:Y:S01]  /*3820*/  LOP3.LUT R29, R124, 0xc, R12, 0x78, !PT ;  /* 0x0000000c7c1d7812 */ /* 0x000fe200078e780c */
[----:B------:R-:W-:Y:S01]  /*3830*/  UMOV UR4, URZ ;  /* 0x0000003f00047c82 */ /* 0x000fe20008000000 */
[----:B------:R-:W-:Y:S01]  /*3840*/  SHF.R.U32.HI R8, RZ, 0x2, R26 ;  /* 0x00000002ff087819 */ /* 0x000fe2000001161a */
[----:B------:R-:W-:Y:S01]  /*3850*/  IMAD R116, R26, 0x4, R21 ;  /* 0x000000041a747824 */ /* 0x000fe200078e0215 */
[----:B------:R-:W-:-:S02]  /*3860*/  LEA R29, R29, 0x1400, 0x2 ;  /* 0x000014001d1d7811 */ /* 0x000fc400078e10ff */
[----:B------:R-:W-:Y:S02]  /*3870*/  LOP3.LUT R25, R8, 0x70, RZ, 0xc0, !PT ;  /* 0x0000007008197812 */ /* 0x000fe400078ec0ff */
[----:B------:R-:W-:Y:S01]  /*3880*/  LOP3.LUT R30, R35, R122, RZ, 0x3c, !PT ;  /* 0x0000007a231e7212 */ /* 0x000fe200078e3cff */
[----:B------:R-:W-:Y:S01]  /*3890*/  IMAD.IADD R105, R104, 0x1, R29 ;  /* 0x0000000168697824 */ /* 0x000fe200078e021d */
[----:B------:R-:W-:Y:S01]  /*38a0*/  LOP3.LUT R45, R28, R31, RZ, 0x3c, !PT ;  /* 0x0000001f1c2d7212 */ /* 0x000fe200078e3cff */
[----:B------:R-:W-:Y:S01]  /*38b0*/  IMAD R102, R26, 0x4, R25 ;  /* 0x000000041a667824 */ /* 0x000fe200078e0219 */
[----:B------:R-:W-:Y:S01]  /*38c0*/  LEA R30, R30, 0x1400, 0x2 ;  /* 0x000014001e1e7811 */ /* 0x000fe200078e10ff */
[----:B------:R-:W-:Y:S01]  /*38d0*/  CS2R R34, SRZ ;  /* 0x0000000000227805 */ /* 0x000fe2000001ff00 */
[----:B------:R-:W-:Y:S02]  /*38e0*/  LOP3.LUT R26, R26, 0x200, RZ, 0xfc, !PT ;  /* 0x000002001a1a7812 */ /* 0x000fe400078efcff */
[----:B------:R-:W-:Y:S01]  /*38f0*/  LOP3.LUT R46, R28, R33, RZ, 0x3c, !PT ;  /* 0x000000211c2e7212 */ /* 0x000fe200078e3cff */
[----:B------:R-:W-:Y:S01]  /*3900*/  IMAD.IADD R104, R104, 0x1, R30 ;  /* 0x0000000168687824 */ /* 0x000fe200078e021e */
[----:B------:R-:W-:-:S02]  /*3910*/  LOP3.LUT R38, R38, 0x8, R5, 0xf8, !PT ;  /* 0x0000000826267812 */ /* 0x000fc400078ef805 */
[----:B------:R-:W-:Y:S02]  /*3920*/  LEA R46, R46, 0x1100, 0x2 ;  /* 0x000011002e2e7811 */ /* 0x000fe400078e10ff */
[----:B------:R-:W-:Y:S02]  /*3930*/  LOP3.LUT R38, R38, 0x10, R5, 0x78, !PT ;  /* 0x0000001026267812 */ /* 0x000fe400078e7805 */
[----:B------:R-:W-:Y:S01]  /*3940*/  LEA R96, R39, 0x1100, 0x2 ;  /* 0x0000110027607811 */ /* 0x000fe200078e10ff */
[C---:B------:R-:W-:Y:S01]  /*3950*/  IMAD R92, R7.reuse, 0x100, R46 ;  /* 0x00000100075c7824 */ /* 0x040fe200078e022e */
[----:B------:R-:W-:Y:S02]  /*3960*/  LEA R38, R38, 0x1100, 0x2 ;  /* 0x0000110026267811 */ /* 0x000fe400078e10ff */
[----:B------:R-:W-:Y:S01]  /*3970*/  LOP3.LUT R115, R26, 0x3f0, RZ, 0xc0, !PT ;  /* 0x000003f01a737812 */ /* 0x000fe200078ec0ff */
[C---:B------:R-:W-:Y:S01]  /*3980*/  IMAD R96, R7.reuse, 0x100, R96 ;  /* 0x0000010007607824 */ /* 0x040fe200078e0260 */
[CC--:B------:R-:W-:Y:S01]  /*3990*/  LOP3.LUT R111, R14.reuse, R107.reuse, R125, 0xf6, !PT ;  /* 0x0000006b0e6f7212 */ /* 0x0c0fe200078ef67d */
[----:B------:R-:W-:Y:S01]  /*39a0*/  IMAD R97, R7, 0x100, R38 ;  /* 0x0000010007617824 */ /* 0x000fe200078e0226 */
[----:B------:R-:W-:Y:S01]  /*39b0*/  LOP3.LUT R114, R14, R132, R6, 0xf6, !PT ;  /* 0x000000840e727212 */ /* 0x000fe200078ef606 */
[----:B------:R-:W-:Y:S01]  /*39c0*/  IMAD R115, R26, 0x4, R115 ;  /* 0x000000041a737824 */ /* 0x000fe200078e0273 */
[C---:B------:R-:W-:Y:S01]  /*39d0*/  LOP3.LUT R112, R14.reuse, R126, R18, 0xf6, !PT ;  /* 0x0000007e0e707212 */ /* 0x040fe200078ef612 */
[----:B------:R-:W-:Y:S01]  /*39e0*/  IMAD.SHL.U32 R111, R111, 0x4, RZ ;  /* 0x000000046f6f7824 */ /* 0x000fe200078e00ff */
[----:B------:R-:W-:Y:S01]  /*39f0*/  LOP3.LUT R110, R14, R124, R6, 0xf6, !PT ;  /* 0x0000007c0e6e7212 */ /* 0x000fe200078ef606 */
[----:B------:R-:W-:Y:S01]  /*3a00*/  IMAD.SHL.U32 R114, R114, 0x4, RZ ;  /* 0x0000000472727824 */ /* 0x000fe200078e00ff */
[----:B------:R-:W-:Y:S01]  /*3a10*/  LOP3.LUT R108, R14, R122, R18, 0xf6, !PT ;  /* 0x0000007a0e6c7212 */ /* 0x000fe200078ef612 */
[----:B------:R-:W-:Y:S01]  /*3a20*/  IMAD.SHL.U32 R112, R112, 0x4, RZ ;  /* 0x0000000470707824 */ /* 0x000fe200078e00ff */
[----:B------:R-:W-:Y:S01]  /*3a30*/  LOP3.LUT R107, R14, R107, R121, 0xf6, !PT ;  /* 0x0000006b0e6b7212 */ /* 0x000fe200078ef679 */
[----:B------:R-:W-:Y:S01]  /*3a40*/  IMAD.SHL.U32 R110, R110, 0x4, RZ ;  /* 0x000000046e6e7824 */ /* 0x000fe200078e00ff */
[----:B------:R-:W-:Y:S01]  /*3a50*/  IMNMX.U32 R117, R36, 0x4, PT ;  /* 0x0000000424757817 */ /* 0x000fe20003800000 */
[----:B------:R-:W-:Y:S01]  /*3a60*/  IMAD.SHL.U32 R108, R108, 0x4, RZ ;  /* 0x000000046c6c7824 */ /* 0x000fe200078e00ff */
[----:B------:R-:W-:Y:S01]  /*3a70*/  LOP3.LUT R103, R44, R16, RZ, 0xfc, !PT ;  /* 0x000000102c677212 */ /* 0x000fe200078efcff */
[----:B------:R-:W-:-:S02]  /*3a80*/  IMAD.SHL.U32 R107, R107, 0x4, RZ ;  /* 0x000000046b6b7824 */ /* 0x000fc400078e00ff */
[C---:B--2---:R-:W-:Y:S02]  /*3a90*/  IMAD.SHL.U32 R37, R24.reuse, 0x80, RZ ;  /* 0x0000008018257824 */ /* 0x044fe400078e00ff */
[C---:B------:R-:W-:Y:S02]  /*3aa0*/  IMAD.SHL.U32 R8, R24.reuse, 0x2000, RZ ;  /* 0x0000200018087824 */ /* 0x040fe400078e00ff */
[----:B------:R-:W-:Y:S01]  /*3ab0*/  IMAD.SHL.U32 R25, R24, 0x8000, RZ ;  /* 0x0000800018197824 */ /* 0x000fe200078e00ff */
[----:B------:R-:W-:Y:S02]  /*3ac0*/  LOP3.LUT R21, R37, 0x8, R2, 0xfe, !PT ;  /* 0x0000000825157812 */ /* 0x000fe400078efe02 */
[----:B------:R-:W-:Y:S02]  /*3ad0*/  LOP3.LUT R33, R8, R51, RZ, 0xfc, !PT ;  /* 0x0000003308217212 */ /* 0x000fe400078efcff */
[----:B------:R-:W-:Y:S01]  /*3ae0*/  SHF.R.U32.HI R8, RZ, 0x2, R26 ;  /* 0x00000002ff087819 */ /* 0x000fe2000001161a */
[----:B------:R-:W-:Y:S01]  /*3af0*/  IMAD.SHL.U32 R29, R21, 0x100, RZ ;  /* 0x00000100151d7824 */ /* 0x000fe200078e00ff */
[----:B------:R-:W-:Y:S01]  /*3b00*/  LOP3.LUT R25, R25, R120, RZ, 0xfc, !PT ;  /* 0x0000007819197212 */ /* 0x000fe200078efcff */
[----:B------:R-:W-:Y:S01]  /*3b10*/  IMAD.SHL.U32 R31, R21, 0x40, RZ ;  /* 0x00000040151f7824 */ /* 0x000fe200078e00ff */
[----:B------:R-:W-:Y:S01]  /*3b20*/  LOP3.LUT R101, R8, 0xf0, RZ, 0xc0, !PT ;  /* 0x000000f008657812 */ /* 0x000fe200078ec0ff */
[----:B------:R-:W-:Y:S01]  /*3b30*/  IMAD.WIDE R28, R29, 0x4, R144 ;  /* 0x000000041d1c7825 */ /* 0x000fe200078e0290 */
[----:B------:R-:W-:-:S02]  /*3b40*/  LOP3.LUT R91, R37, R2, RZ, 0xfc, !PT ;  /* 0x00000002255b7212 */ /* 0x000fc400078efcff */
[----:B------:R-:W-:Y:S01]  /*3b50*/  LOP3.LUT R90, R37, 0xf, R0, 0xf8, !PT ;  /* 0x0000000f255a7812 */ /* 0x000fe200078ef800 */
[----:B------:R-:W-:Y:S01]  /*3b60*/  IMAD.WIDE R30, R31, 0x4, R22 ;  /* 0x000000041f1e7825 */ /* 0x000fe200078e0216 */
[----:B------:R-:W-:Y:S02]  /*3b70*/  IADD3 R8, P0, R28, c[0x0][0x188], RZ ;  /* 0x000062001c087a10 */ /* 0x000fe40007f1e0ff */
[----:B------:R-:W-:Y:S01]  /*3b80*/  SHF.R.S32.HI R28, RZ, 0x1b, R27 ;  /* 0x0000001bff1c7819 */ /* 0x000fe2000001141b */
[----:B------:R-:W-:Y:S01]  /*3b90*/  IMAD.WIDE R32, R33, 0x4, R22 ;  /* 0x0000000421207825 */ /* 0x000fe200078e0216 */
[----:B------:R-:W-:Y:S02]  /*3ba0*/  IADD3 R21, P4, R30, c[0x0][0x160], RZ ;  /* 0x000058001e157a10 */ /* 0x000fe40007f9e0ff */
[----:B------:R-:W-:Y:S01]  /*3bb0*/  LOP3.LUT R27, R4, R127, R3, 0xf6, !PT ;  /* 0x0000007f041b7212 */ /* 0x000fe200078ef603 */
[----:B------:R-:W-:Y:S01]  /*3bc0*/  IMAD.SHL.U32 R30, R0, 0x40, RZ ;  /* 0x00000040001e7824 */ /* 0x000fe200078e00ff */
[----:B------:R-:W-:Y:S01]  /*3bd0*/  SGXT R28, R28, 0x1 ;  /* 0x000000011c1c781a */ /* 0x000fe20000000200 */
[----:B------:R-:W-:Y:S01]  /*3be0*/  IMAD.WIDE R24, R25, 0x4, R144 ;  /* 0x0000000419187825 */ /* 0x000fe200078e0290 */
[----:B------:R-:W-:-:S02]  /*3bf0*/  LOP3.LUT R113, R14, R27, R6, 0xf6, !PT ;  /* 0x0000001b0e717212 */ /* 0x000fc400078ef606 */
[----:B------:R-:W-:Y:S01]  /*3c00*/  LOP3.LUT R27, R30, 0x3c0, RZ, 0xc0, !PT ;  /* 0x000003c01e1b7812 */ /* 0x000fe200078ec0ff */
[----:B------:R-:W-:Y:S01]  /*3c10*/  IMAD R101, R26, 0x4, R101 ;  /* 0x000000041a657824 */ /* 0x000fe200078e0265 */
[----:B------:R-:W-:Y:S01]  /*3c20*/  LEA R30, R45, 0x1100, 0x2 ;  /* 0x000011002d1e7811 */ /* 0x000fe200078e10ff */
[----:B------:R-:W-:Y:S01]  /*3c30*/  IMAD.SHL.U32 R113, R113, 0x4, RZ ;  /* 0x0000000471717824 */ /* 0x000fe200078e00ff */
[----:B------:R-:W-:Y:S02]  /*3c40*/  IADD3.X R89, R29, c[0x0][0x18c], RZ, P0, !PT ;  /* 0x000063001d597a10 */ /* 0x000fe400007fe4ff */
[----:B------:R-:W-:Y:S01]  /*3c50*/  LOP3.LUT R29, R4, R123, R3, 0xf6, !PT ;  /* 0x0000007b041d7212 */ /* 0x000fe200078ef603 */
[----:B------:R-:W-:Y:S01]  /*3c60*/  IMAD R93, R7, 0x100, R30 ;  /* 0x00000100075d7824 */ /* 0x000fe200078e021e */
[C---:B------:R-:W-:Y:S02]  /*3c70*/  LEA.HI R7, R28.reuse, R136, RZ, 0x6 ;  /* 0x000000881c077211 */ /* 0x040fe400078f30ff */
[----:B------:R-:W-:-:S02]  /*3c80*/  LEA.HI R28, R28, R135, RZ, 0x6 ;  /* 0x000000871c1c7211 */ /* 0x000fc400078f30ff */
[----:B------:R-:W-:Y:S02]  /*3c90*/  IADD3 R23, P5, R32, c[0x0][0x160], RZ ;  /* 0x0000580020177a10 */ /* 0x000fe40007fbe0ff */
[----:B------:R-:W-:Y:S02]  /*3ca0*/  LOP3.LUT R29, R14, R29, R6, 0xf6, !PT ;  /* 0x0000001d0e1d7212 */ /* 0x000fe400078ef606 */
[----:B------:R-:W-:Y:S02]  /*3cb0*/  LOP3.LUT R119, R7, 0xffffffc0, RZ, 0xc0, !PT ;  /* 0xffffffc007777812 */ /* 0x000fe400078ec0ff */
[----:B------:R-:W-:Y:S01]  /*3cc0*/  LOP3.LUT R28, R28, 0xffffffc0, RZ, 0xc0, !PT ;  /* 0xffffffc01c1c7812 */ /* 0x000fe200078ec0ff */
[----:B------:R-:W-:Y:S01]  /*3cd0*/  IMAD.SHL.U32 R109, R29, 0x4, RZ ;  /* 0x000000041d6d7824 */ /* 0x000fe200078e00ff */
[----:B------:R-:W-:Y:S01]  /*3ce0*/  IADD3 R22, P1, R24, c[0x0][0x188], RZ ;  /* 0x0000620018167a10 */ /* 0x000fe20007f3e0ff */
[----:B------:R-:W-:Y:S01]  /*3cf0*/  IMAD.IADD R119, R136, 0x1, -R119 ;  /* 0x0000000188777824 */ /* 0x000fe200078e0a77 */
[----:B------:R-:W-:Y:S01]  /*3d00*/  IADD3.X R26, R33, c[0x0][0x164], RZ, P5, !PT ;  /* 0x00005900211a7a10 */ /* 0x000fe20002ffe4ff */
[----:B------:R-:W-:Y:S01]  /*3d10*/  IMAD.IADD R118, R135, 0x1, -R28 ;  /* 0x0000000187767824 */ /* 0x000fe200078e0a1c */
[----:B------:R-:W-:Y:S01]  /*3d20*/  IADD3.X R25, R25, c[0x0][0x18c], RZ, P1, !PT ;  /* 0x0000630019197a10 */ /* 0x000fe20000ffe4ff */
[----:B------:R-:W-:Y:S01]  /*3d30*/  CS2R R32, SRZ ;  /* 0x0000000000207805 */ /* 0x000fe2000001ff00 */
[----:B------:R-:W-:-:S02]  /*3d40*/  IADD3.X R24, R31, c[0x0][0x164], RZ, P4, !PT ;  /* 0x000059001f187a10 */ /* 0x000fc400027fe4ff */
[----:B------:R-:W-:Y:S02]  /*3d50*/  LOP3.LUT R7, R37, R16, RZ, 0xfc, !PT ;  /* 0x0000001025077212 */ /* 0x000fe400078efcff */
.L_x_6:
        /* <DEDUP_REMOVED lines=11> */
[----:B------:R-:W-:Y:S01]  /*3e10*/  IMAD.WIDE.U32 R44, R88, 0x4, R44 ;  /* 0x00000004582c7825 */ /* 0x000fe200078e002c */
[----:B------:R-:W-:-:S03]  /*3e20*/  ULDC.64 UR6, c[0x0][0x118] ;  /* 0x0000460000067ab9 */ /* 0x000fc60000000a00 */
[----:B------:R-:W-:Y:S01]  /*3e30*/  IMAD.WIDE.U32 R46, R88, 0x4, R46 ;  /* 0x00000004582e7825 */ /* 0x000fe200078e002e */
[----:B------:R-:W2:Y:S04]  /*3e40*/  @!P6 LDG.E.128 R28, [R44.64] ;  /* 0x000000062c1ce981 */ /* 0x000ea8000c1e1d00 */
[----:B------:R-:W3:Y:S01]  /*3e50*/  @!P5 LDG.E.128 R36, [R46.64] ;  /* 0x000000062e24d981 */ /* 0x000ee2000c1e1d00 */
[----:B------:R-:W-:Y:S01]  /*3e60*/  IMAD.SHL.U32 R48, R0, 0x40, RZ ;  /* 0x0000004000307824 */ /* 0x000fe200078e00ff */
[----:B------:R-:W-:Y:S01]  /*3e70*/  LOP3.LUT R49, R27, R2, RZ, 0xfc, !PT ;  /* 0x000000021b317212 */ /* 0x000fe200078efcff */
[----:B------:R-:W-:Y:S01]  /*3e80*/  IMAD.SHL.U32 R51, R17, 0x100, RZ ;  /* 0x0000010011337824 */ /* 0x000fe200078e00ff */
[----:B------:R-:W-:Y:S01]  /*3e90*/  LOP3.LUT R50, R132, 0xc, R12, 0x78, !PT ;  /* 0x0000000c84327812 */ /* 0x000fe200078e780c */
[----:B------:R-:W-:Y:S01]  /*3ea0*/  CS2R R94, SRZ ;  /* 0x00000000005e7805 */ /* 0x000fe2000001ff00 */
[----:B------:R-:W-:-:S02]  /*3eb0*/  LOP3.LUT R48, R48, 0x3c0, RZ, 0xc0, !PT ;  /* 0x000003c030307812 */ /* 0x000fc400078ec0ff */
[----:B------:R-:W-:Y:S01]  /*3ec0*/  LOP3.LUT R139, R0, 0x8, RZ, 0xc0, !PT ;  /* 0x00000008008b7812 */ /* 0x000fe200078ec0ff */
[----:B------:R-:W-:Y:S01]  /*3ed0*/  IMAD R50, R50, 0x4, R51 ;  /* 0x0000000432327824 */ /* 0x000fe200078e0233 */
[----:B------:R-:W-:Y:S01]  /*3ee0*/  ISETP.GE.AND P4, PT, R7, 0x40, PT ;  /* 0x000000400700780c */ /* 0x000fe20003f86270 */
[----:B------:R-:W-:Y:S01]  /*3ef0*/  IMAD R48, R49, 0x4, R48 ;  /* 0x0000000431307824 */ /* 0x000fe200078e0230 */
[----:B------:R-:W-:Y:S01]  /*3f00*/  LOP3.LUT R155, R0, 0x7f, RZ, 0xc0, !PT ;  /* 0x0000007f009b7812 */ /* 0x000fe200078ec0ff */
[----:B------:R-:W-:Y:S01]  /*3f10*/  IMAD.SHL.U32 R139, R139, 0x4, RZ ;  /* 0x000000048b8b7824 */ /* 0x000fe200078e00ff */
[----:B------:R-:W-:-:S04]  /*3f20*/  ISETP.GE.AND P0, PT, R90, 0x40, PT ;  /* 0x000000405a00780c */ /* 0x000fc80003f06270 */
[----:B------:R-:W-:Y:S01]  /*3f30*/  SEL R152, RZ, 0x1, P0 ;  /* 0x00000001ff987807 */ /* 0x000fe20000000000 */
[----:B------:R-:W-:Y:S01]  /*3f40*/  IMAD.MOV.U32 R158, RZ, RZ, 0x4 ;  /* 0x00000004ff9e7424 */ /* 0x000fe200078e00ff */
[----:B--2---:R-:W-:Y:S04]  /*3f50*/  STS.128 [R130.X4+0x1400], R28 ;  /* 0x0014001c82007388 */ /* 0x004fe80000004c00 */
[----:B---3--:R-:W-:Y:S04]  /*3f60*/  STS.128 [R130.X4+0x1c00], R36 ;  /* 0x001c002482007388 */ /* 0x008fe80000004c00 */
[----:B------:R-:W-:Y:S06]  /*3f70*/  BAR.SYNC.DEFER_BLOCKING 0x0 ;  /* 0x0000000000007b1d */ /* 0x000fec0000010000 */
[----:B------:R-:W-:Y:S04]  /*3f80*/  STS [R48], R28 ;  /* 0x0000001c30007388 */ /* 0x000fe80000000800 */
[----:B------:R-:W-:Y:S04]  /*3f90*/  STS [R48+0x50], R29 ;  /* 0x0000501d30007388 */ /* 0x000fe80000000800 */
[----:B------:R-:W-:Y:S04]  /*3fa0*/  STS [R48+0xa0], R30 ;  /* 0x0000a01e30007388 */ /* 0x000fe80000000800 */
[----:B------:R-:W-:Y:S04]  /*3fb0*/  STS [R48+0xf0], R31 ;  /* 0x0000f01f30007388 */ /* 0x000fe80000000800 */
[----:B------:R-:W-:Y:S04]  /*3fc0*/  STS [R48+0x20], R36 ;  /* 0x0000202430007388 */ /* 0x000fe80000000800 */
[----:B------:R-:W-:Y:S04]  /*3fd0*/  STS [R48+0x70], R37 ;  /* 0x0000702530007388 */ /* 0x000fe80000000800 */
[----:B------:R-:W-:Y:S04]  /*3fe0*/  STS [R48+0xc0], R38 ;  /* 0x0000c02630007388 */ /* 0x000fe80000000800 */
[----:B------:R-:W-:Y:S04]  /*3ff0*/  STS [R48+0x110], R39 ;  /* 0x0001102730007388 */ /* 0x000fe80000000800 */
[----:B------:R-:W-:Y:S06]  /*4000*/  BAR.SYNC.DEFER_BLOCKING 0x0 ;  /* 0x0000000000007b1d */ /* 0x000fec0000010000 */
[----:B------:R-:W-:Y:S04]  /*4010*/  LDSM.16.M88.4 R28, [R50+0x1400] ;  /* 0x00140000321c783b */ /* 0x000fe80000000200 */
[----:B------:R-:W0:Y:S04]  /*4020*/  LDSM.16.M88.4 R44, [R114+0x2500] ;  /* 0x00250000722c783b */ /* 0x000e280000000200 */
[----:B------:R-:W1:Y:S04]  /*4030*/  LDSM.16.M88.4 R36, [R113+0x2500] ;  /* 0x002500007124783b */ /* 0x000e680000000200 */
[----:B------:R-:W-:Y:S04]  /*4040*/  LDSM.16.M88.4 R80, [R112+0x2500] ;  /* 0x002500007050783b */ /* 0x000fe80000000200 */
[----:B------:R-:W2:Y:S04]  /*4050*/  LDSM.16.M88.4 R76, [R106] ;  /* 0x000000006a4c783b */ /* 0x000ea80000000200 */
[----:B------:R-:W3:Y:S04]  /*4060*/  LDSM.16.M88.4 R84, [R111+0x2500] ;  /* 0x002500006f54783b */ /* 0x000ee80000000200 */
[----:B------:R-:W-:Y:S04]  /*4070*/  LDSM.16.M88.4 R48, [R105] ;  /* 0x000000006930783b */ /* 0x000fe80000000200 */
[----:B------:R-:W-:Y:S04]  /*4080*/  LDSM.16.M88.4 R72, [R109+0x2500] ;  /* 0x002500006d48783b */ /* 0x000fe80000000200 */
[----:B------:R-:W-:Y:S04]  /*4090*/  LDSM.16.M88.4 R64, [R108+0x2500] ;  /* 0x002500006c40783b */ /* 0x000fe80000000200 */
[----:B------:R-:W-:Y:S04]  /*40a0*/  LDSM.16.M88.4 R68, [R104] ;  /* 0x000000006844783b */ /* 0x000fe80000000200 */
[----:B------:R-:W-:Y:S01]  /*40b0*/  LDSM.16.M88.4 R60, [R107+0x2500] ;  /* 0x002500006b3c783b */ /* 0x000fe20000000200 */
[----:B0-----:R-:W-:Y:S07]  /*40c0*/  HMMA.1688.F32.TF32 R44, R44, R28, RZ ;  /* 0x0000001c2c2c723c */ /* 0x001fee00000810ff */
[----:B------:R-:W-:-:S05]  /*40d0*/  LOP3.LUT R28, R0, 0x4, RZ, 0xc0, !PT ;  /* 0x00000004001c7812 */ /* 0x000fca00078ec0ff */
[----:B------:R-:W-:-:S05]  /*40e0*/  IMAD.SHL.U32 R28, R28, 0x4, RZ ;  /* 0x000000041c1c7824 */ /* 0x000fca00078e00ff */
[----:B------:R-:W-:-:S04]  /*40f0*/  LOP3.LUT R28, R28, 0x6, R9, 0xf8, !PT ;  /* 0x000000061c1c7812 */ /* 0x000fc800078ef809 */
[----:B------:R-:W-:Y:S01]  /*4100*/  LOP3.LUT R148, R13, R28, R139, 0xfe, !PT ;  /* 0x0000001c0d947212 */ /* 0x000fe200078efe8b */
[----:B------:R-:W-:Y:S02]  /*4110*/  IMAD.WIDE R28, R7, 0x4, R142 ;  /* 0x00000004071c7825 */ /* 0x000fe400078e028e */
[----:B-1----:R-:W-:Y:S03]  /*4120*/  HMMA.1688.F32.TF32 R36, R36, R30, R44 ;  /* 0x0000001e2424723c */ /* 0x002fe6000008102c */
[----:B------:R0:W4:Y:S04]  /*4130*/  @!P4 LDG.E.64 R94, [R28.64] ;  /* 0x000000061c5ec981 */ /* 0x000128000c1e1b00 */
[----:B------:R-:W-:-:S02]  /*4140*/  SHF.R.S32.HI R31, RZ, 0x1f, R90 ;  /* 0x0000001fff1f7819 */ /* 0x000fc4000001145a */
[----:B------:R-:W-:Y:S02]  /*4150*/  SHF.R.U32.HI R30, RZ, 0x3, R0 ;  /* 0x00000003ff1e7819 */ /* 0x000fe40000011600 */
[----:B------:R-:W-:Y:S02]  /*4160*/  LEA.HI R31, R31, R90, RZ, 0x6 ;  /* 0x0000005a1f1f7211 */ /* 0x000fe400078f30ff */
[----:B------:R-:W-:Y:S02]  /*4170*/  LOP3.LUT R30, R30, 0xe, RZ, 0xc0, !PT ;  /* 0x0000000e1e1e7812 */ /* 0x000fe400078ec0ff */
[C---:B------:R-:W-:Y:S02]  /*4180*/  LOP3.LUT R45, R148.reuse, 0x8, R5, 0xf8, !PT ;  /* 0x00000008942d7812 */ /* 0x040fe400078ef805 */
[----:B------:R-:W-:Y:S01]  /*4190*/  LOP3.LUT R31, R31, 0xffffffc0, RZ, 0xc0, !PT ;  /* 0xffffffc01f1f7812 */ /* 0x000fe200078ec0ff */
[----:B------:R-:W-:Y:S01]  /*41a0*/  IMAD.IADD R155, R155, 0x1, R30 ;  /* 0x000000019b9b7824 */ /* 0x000fe200078e021e */
[----:B------:R-:W-:-:S02]  /*41b0*/  LEA.HI R148, R148, R45, RZ, 0x1d ;  /* 0x0000002d94947211 */ /* 0x000fc400078fe8ff */
[----:B------:R-:W-:Y:S01]  /*41c0*/  LDS.128 R44, [R115] ;  /* 0x00000000732c7984 */ /* 0x000fe20000000c00 */
[----:B------:R-:W-:Y:S02]  /*41d0*/  IMAD.IADD R151, R90, 0x1, -R31 ;  /* 0x000000015a977824 */ /* 0x000fe400078e0a1f */
[----:B--2---:R-:W-:Y:S01]  /*41e0*/  HMMA.1688.F32.TF32 R80, R80, R76, R36 ;  /* 0x0000004c5050723c */ /* 0x004fe20000081024 */
[----:B0-----:R-:W0:Y:S04]  /*41f0*/  LDSM.16.M88.4 R28, [R110+0x2500] ;  /* 0x002500006e1c783b */ /* 0x001e280000000200 */
[----:B------:R-:W-:Y:S04]  /*4200*/  LDS.128 R36, [R116] ;  /* 0x0000000074247984 */ /* 0x000fe80000000c00 */
[----:B------:R-:W-:Y:S06]  /*4210*/  BAR.SYNC.DEFER_BLOCKING 0x0 ;  /* 0x0000000000007b1d */ /* 0x000fec0000010000 */
[----:B------:R-:W-:Y:S04]  /*4220*/  STS.U8 [R155], R152 ;  /* 0x000000989b007388 */ /* 0x000fe80000000000 */
[----:B------:R-:W-:Y:S06]  /*4230*/  BAR.SYNC.DEFER_BLOCKING 0x0 ;  /* 0x0000000000007b1d */ /* 0x000fec0000010000 */
[----:B------:R-:W-:Y:S04]  /*4240*/  LDS.U8 R150, [R148] ;  /* 0x0000000094967984 */ /* 0x000fe80000000000 */
[----:B------:R-:W-:Y:S04]  /*4250*/  LDS.U8 R149, [R148+0x1] ;  /* 0x0000010094957984 */ /* 0x000fe80000000000 */
[----:B------:R-:W-:Y:S01]  /*4260*/  BAR.SYNC.DEFER_BLOCKING 0x0 ;  /* 0x0000000000007b1d */ /* 0x000fe20000010000 */
[----:B------:R-:W-:-:S05]  /*4270*/  IADD3 R76, P0, R151, c[0x0][0x1e8], RZ ;  /* 0x00007a00974c7a10 */ /* 0x000fca0007f1e0ff */
[----:B------:R1:W-:Y:S01]  /*4280*/  STS.U8 [R155], R152 ;  /* 0x000000989b007388 */ /* 0x0003e20000000000 */
[----:B------:R-:W-:-:S03]  /*4290*/  LEA.HI.X.SX32 R77, R151, c[0x0][0x1ec], 0x1, P0 ;  /* 0x00007b00974d7a11 */ /* 0x000fc600000f0eff */
[----:B------:R-:W-:Y:S06]  /*42a0*/  BAR.SYNC.DEFER_BLOCKING 0x0 ;  /* 0x0000000000007b1d */ /* 0x000fec0000010000 */
[----:B------:R2:W5:Y:S02]  /*42b0*/  LDG.E.U8 R156, [R76.64] ;  /* 0x000000064c9c7981 */ /* 0x000564000c1e1100 */
[----:B--2---:R-:W-:-:S05]  /*42c0*/  IMAD.WIDE R76, R119, R158, c[0x0][0x1e0] ;  /* 0x00007800774c7625 */ /* 0x004fca00078e029e */
[----:B------:R2:W4:Y:S02]  /*42d0*/  LDG.E R154, [R76.64] ;  /* 0x000000064c9a7981 */ /* 0x000524000c1e1900 */
[----:B--2---:R-:W-:-:S05]  /*42e0*/  IMAD.WIDE R76, R151, R158, c[0x0][0x1e0] ;  /* 0x00007800974c7625 */ /* 0x004fca00078e029e */
[----:B------:R2:W4:Y:S02]  /*42f0*/  LDG.E R153, [R76.64] ;  /* 0x000000064c997981 */ /* 0x000524000c1e1900 */
[----:B--2---:R-:W-:-:S05]  /*4300*/  IMAD.WIDE R76, R118, R158, c[0x0][0x1e0] ;  /* 0x00007800764c7625 */ /* 0x004fca00078e029e */
[----:B-1----:R1:W2:Y:S01]  /*4310*/  LDG.E R152, [R76.64] ;  /* 0x000000064c987981 */ /* 0x0022a2000c1e1900 */
[----:B---3--:R-:W-:Y:S07]  /*4320*/  HMMA.1688.F32.TF32 R80, R84, R78, R80 ;  /* 0x0000004e5450723c */ /* 0x008fee0000081050 */
[----:B------:R-:W-:Y:S02]  /*4330*/  IMAD.MOV.U32 R78, RZ, RZ, R22 ;  /* 0x000000ffff4e7224 */ /* 0x000fe400078e0016 */
[----:B------:R-:W-:Y:S01]  /*4340*/  IMAD.MOV.U32 R79, RZ, RZ, R25 ;  /* 0x000000ffff4f7224 */ /* 0x000fe200078e0019 */
[----:B-1----:R-:W-:-:S03]  /*4350*/  CS2R R76, SRZ ;  /* 0x00000000004c7805 */ /* 0x002fc6000001ff00 */
[----:B------:R-:W-:Y:S02]  /*4360*/  IMAD.WIDE.U32 R84, R88, 0x4, R78 ;  /* 0x0000000458547825 */ /* 0x000fe400078e004e */
[----:B------:R-:W-:Y:S01]  /*4370*/  CS2R R78, SRZ ;  /* 0x00000000004e7805 */ /* 0x000fe2000001ff00 */
[----:B-----5:R-:W-:-:S04]  /*4380*/  ISETP.NE.AND P1, PT, R156, RZ, PT ;  /* 0x000000ff9c00720c */ /* 0x020fc80003f25270 */
[C---:B------:R-:W-:Y:S02]  /*4390*/  ISETP.GE.OR P0, PT, R151.reuse, R119, !P1 ;  /* 0x000000779700720c */ /* 0x040fe40004f06670 */
[----:B------:R-:W-:Y:S02]  /*43a0*/  ISETP.GE.OR P1, PT, R151, R118, !P1 ;  /* 0x000000769700720c */ /* 0x000fe40004f26670 */
[----:B------:R-:W-:Y:S01]  /*43b0*/  LDS.U8 R151, [R148] ;  /* 0x0000000094977984 */ /* 0x000fe20000000000 */
[----:B----4-:R-:W-:-:S04]  /*43c0*/  ISETP.EQ.AND P0, PT, R153, R154, P0 ;  /* 0x0000009a9900720c */ /* 0x010fc80000702270 */
[C---:B------:R-:W-:Y:S02]  /*43d0*/  ISETP.GT.OR P0, PT, R153.reuse, R154, P0 ;  /* 0x0000009a9900720c */ /* 0x040fe40000704670 */
[----:B------:R-:W-:Y:S02]  /*43e0*/  LDS.U8 R154, [R148+0x1] ;  /* 0x00000100949a7984 */ /* 0x000fe40000000000 */
[----:B------:R-:W-:Y:S02]  /*43f0*/  SEL R86, RZ, 0x1, !P0 ;  /* 0x00000001ff567807 */ /* 0x000fe40004000000 */
[----:B------:R-:W-:Y:S06]  /*4400*/  BAR.SYNC.DEFER_BLOCKING 0x0 ;  /* 0x0000000000007b1d */ /* 0x000fec0000010000 */
[----:B------:R1:W-:Y:S04]  /*4410*/  STS.U8 [R155], R86 ;  /* 0x000000569b007388 */ /* 0x0003e80000000000 */
[----:B------:R-:W-:Y:S01]  /*4420*/  BAR.SYNC.DEFER_BLOCKING 0x0 ;  /* 0x0000000000007b1d */ /* 0x000fe20000010000 */
[----:B--2---:R-:W-:-:S04]  /*4430*/  ISETP.EQ.AND P1, PT, R153, R152, P1 ;  /* 0x000000989900720c */ /* 0x004fc80000f22270 */
[----:B------:R-:W-:Y:S02]  /*4440*/  ISETP.GT.OR P1, PT, R153, R152, P1 ;  /* 0x000000989900720c */ /* 0x000fe40000f24670 */
[----:B------:R-:W2:Y:S04]  /*4450*/  LDS.U8 R153, [R148+0x1] ;  /* 0x0000010094997984 */ /* 0x000ea80000000000 */
[----:B------:R-:W3:Y:S01]  /*4460*/  LDS.U8 R152, [R148] ;  /* 0x0000000094987984 */ /* 0x000ee20000000000 */
[----:B------:R-:W-:-:S03]  /*4470*/  SEL R158, RZ, 0x1, !P1 ;  /* 0x00000001ff9e7807 */ /* 0x000fc60004800000 */
[----:B------:R-:W-:Y:S06]  /*4480*/  BAR.SYNC.DEFER_BLOCKING 0x0 ;  /* 0x0000000000007b1d */ /* 0x000fec0000010000 */
[----:B------:R-:W-:Y:S04]  /*4490*/  STS.U8 [R155], R158 ;  /* 0x0000009e9b007388 */ /* 0x000fe80000000000 */
[----:B------:R-:W-:Y:S01]  /*44a0*/  BAR.SYNC.DEFER_BLOCKING 0x0 ;  /* 0x0000000000007b1d */ /* 0x000fe20000010000 */
[----:B-1----:R-:W-:-:S05]  /*44b0*/  CS2R R86, SRZ ;  /* 0x0000000000567805 */ /* 0x002fca000001ff00 */
[----:B------:R1:W4:Y:S02]  /*44c0*/  @!P6 LDG.E.128 R76, [R84.64] ;  /* 0x00000006544ce981 */ /* 0x000324000c1e1d00 */
[----:B-1----:R-:W-:Y:S02]  /*44d0*/  IMAD.MOV.U32 R84, RZ, RZ, R8 ;  /* 0x000000ffff547224 */ /* 0x002fe400078e0008 */
[----:B------:R-:W-:-:S04]  /*44e0*/  IMAD.MOV.U32 R85, RZ, RZ, R89 ;  /* 0x000000ffff557224 */ /* 0x000fc800078e0059 */
[----:B------:R-:W-:Y:S02]  /*44f0*/  IMAD.WIDE.U32 R156, R88, 0x4, R84 ;  /* 0x00000004589c7825 */ /* 0x000fe400078e0054 */
[----:B------:R-:W-:-:S06]  /*4500*/  CS2R R84, SRZ ;  /* 0x0000000000547805 */ /* 0x000fcc000001ff00 */
[----:B------:R-:W5:Y:S01]  /*4510*/  @!P5 LDG.E.128 R84, [R156.64] ;  /* 0x000000069c54d981 */ /* 0x000f62000c1e1d00 */
[----:B0-----:R-:W-:Y:S03]  /*4520*/  HMMA.1688.F32.TF32 R28, R28, R48, R80 ;  /* 0x000000301c1c723c */ /* 0x001fe60000081050 */
[----:B------:R-:W0:Y:S04]  /*4530*/  LDS.U8 R49, [R148+0x1] ;  /* 0x0000010094317984 */ /* 0x000e280000000000 */
[----:B------:R-:W1:-:S15]  /*4540*/  LDS.U8 R48, [R148] ;  /* 0x0000000094307984 */ /* 0x000e5e0000000000 */
[----:B------:R-:W-:-:S02]  /*4550*/  NOP ;  /* 0x0000000000007918 */ /* 0x000fc40000000000 */
[----:B------:R-:W-:-:S15]  /*4560*/  HMMA.1688.F32.TF32 R28, R72, R50, R28 ;  /* 0x00000032481c723c */ /* 0x000fde000008101c */
[----:B------:R-:W-:-:S09]  /*4570*/  NOP ;  /* 0x0000000000007918 */ /* 0x000fd20000000000 */
[----:B------:R-:W-:-:S15]  /*4580*/  HMMA.1688.F32.TF32 R28, R64, R68, R28 ;  /* 0x00000044401c723c */ /* 0x000fde000008101c */
[----:B------:R-:W-:-:S09]  /*4590*/  NOP ;  /* 0x0000000000007918 */ /* 0x000fd20000000000 */
[----:B------:R-:W-:Y:S01]  /*45a0*/  HMMA.1688.F32.TF32 R28, R60, R70, R28 ;  /* 0x000000463c1c723c */ /* 0x000fe2000008101c */
[----:B--2---:R-:W-:Y:S02]  /*45b0*/  LOP3.LUT R149, R153, 0x1, R149, 0x80, !PT ;  /* 0x0000000199957812 */ /* 0x004fe400078e8095 */
[----:B------:R-:W-:Y:S02]  /*45c0*/  FSETP.NEU.AND P5, PT, R95, -INF , PT ;  /* 0xff8000005f00780b */ /* 0x000fe40003fad000 */
[----:B------:R-:W-:Y:S02]  /*45d0*/  ISETP.NE.U32.AND P0, PT, R149, 0x1, PT ;  /* 0x000000019500780c */ /* 0x000fe40003f05070 */
[----:B---3--:R-:W-:Y:S02]  /*45e0*/  LOP3.LUT R150, R152, 0x1, R150, 0x80, !PT ;  /* 0x0000000198967812 */ /* 0x008fe400078e8096 */
[----:B------:R-:W-:Y:S02]  /*45f0*/  FSEL R95, R95, RZ, P5 ;  /* 0x000000ff5f5f7208 */ /* 0x000fe40002800000 */
[----:B------:R-:W-:-:S02]  /*4600*/  FSETP.NEU.AND P5, PT, R94, -INF , PT ;  /* 0xff8000005e00780b */ /* 0x000fc40003fad000 */
[----:B0-----:R-:W-:Y:S02]  /*4610*/  LOP3.LUT R49, R49, 0x1, R154, 0x80, !PT ;  /* 0x0000000131317812 */ /* 0x001fe400078e809a */
[----:B-1----:R-:W-:-:S09]  /*4620*/  LOP3.LUT R48, R48, 0x1, R151, 0x80, !PT ;  /* 0x0000000130307812 */ /* 0x002fd200078e8097 */
[----:B------:R-:W-:Y:S01]  /*4630*/  FMUL R29, R29, 0.125 ;  /* 0x3e0000001d1d7820 */ /* 0x000fe20000400000 */
[----:B------:R-:W-:Y:S01]  /*4640*/  FMUL R28, R28, 0.125 ;  /* 0x3e0000001c1c7820 */ /* 0x000fe20000400000 */
[----:B------:R-:W-:Y:S02]  /*4650*/  FMUL R31, R31, 0.125 ;  /* 0x3e0000001f1f7820 */ /* 0x000fe40000400000 */
[----:B------:R-:W-:Y:S01]  /*4660*/  FMUL R29, R29, 1.4426950216293334961 ;  /* 0x3fb8aa3b1d1d7820 */ /* 0x000fe20000400000 */
[----:B------:R-:W-:Y:S01]  /*4670*/  FMUL R30, R30, 0.125 ;  /* 0x3e0000001e1e7820 */ /* 0x000fe20000400000 */
[----:B------:R-:W-:Y:S01]  /*4680*/  FMUL R28, R28, 1.4426950216293334961 ;  /* 0x3fb8aa3b1c1c7820 */ /* 0x000fe20000400000 */
[----:B------:R-:W-:Y:S01]  /*4690*/  ISETP.NE.U32.AND P1, PT, R150, 0x1, PT ;  /* 0x000000019600780c */ /* 0x000fe20003f25070 */
[----:B------:R-:W-:Y:S01]  /*46a0*/  FMUL R31, R31, 1.4426950216293334961 ;  /* 0x3fb8aa3b1f1f7820 */ /* 0x000fe20000400000 */
[----:B------:R-:W-:Y:S01]  /*46b0*/  FSEL R50, R29, -INF , !P0 ;  /* 0xff8000001d327808 */ /* 0x000fe20004000000 */
[----:B------:R-:W-:Y:S01]  /*46c0*/  FMUL R30, R30, 1.4426950216293334961 ;  /* 0x3fb8aa3b1e1e7820 */ /* 0x000fe20000400000 */
[----:B------:R-:W-:-:S02]  /*46d0*/  FSEL R94, R94, RZ, P5 ;  /* 0x000000ff5e5e7208 */ /* 0x000fc40002800000 */
[----:B------:R-:W-:Y:S02]  /*46e0*/  ISETP.NE.U32.AND P6, PT, R49, 0x1, PT ;  /* 0x000000013100780c */ /* 0x000fe40003fc5070 */
[----:B------:R-:W-:Y:S01]  /*46f0*/  ISETP.NE.U32.AND P5, PT, R48, 0x1, PT ;  /* 0x000000013000780c */ /* 0x000fe20003fa5070 */
[----:B------:R-:W-:Y:S01]  /*4700*/  FADD R29, -R95, R50 ;  /* 0x000000325f1d7221 */ /* 0x000fe20000000100 */
[----:B------:R-:W-:Y:S02]  /*4710*/  FSEL R49, R28, -INF , !P1 ;  /* 0xff8000001c317808 */ /* 0x000fe40004800000 */
[----:B------:R-:W-:Y:S02]  /*4720*/  FSEL R50, R31, -INF , !P6 ;  /* 0xff8000001f327808 */ /* 0x000fe40007000000 */
[----:B------:R-:W-:Y:S01]  /*4730*/  FSEL R31, R30, -INF , !P5 ;  /* 0xff8000001e1f7808 */ /* 0x000fe20006800000 */
[----:B------:R-:W-:Y:S02]  /*4740*/  FADD R28, -R94, R49 ;  /* 0x000000315e1c7221 */ /* 0x000fe40000000100 */
[----:B------:R-:W-:-:S02]  /*4750*/  FADD R50, -R95, R50 ;  /* 0x000000325f327221 */ /* 0x000fc40000000100 */
[----:B------:R-:W-:Y:S01]  /*4760*/  FADD R31, -R94, R31 ;  /* 0x0000001f5e1f7221 */ /* 0x000fe20000000100 */
[----:B------:R-:W-:Y:S01]  /*4770*/  LOP3.LUT R30, R5, 0x10, RZ, 0xc0, !PT ;  /* 0x00000010051e7812 */ /* 0x000fe200078ec0ff */
[----:B------:R-:W-:Y:S03]  /*4780*/  MUFU.EX2 R29, R29 ;  /* 0x0000001d001d7308 */ /* 0x000fe60000000800 */
[----:B------:R-:W-:-:S05]  /*4790*/  LOP3.LUT R30, R30, 0x8, R5, 0xf8, !PT ;  /* 0x000000081e1e7812 */ /* 0x000fca00078ef805 */
[----:B------:R-:W0:Y:S01]  /*47a0*/  MUFU.EX2 R28, R28 ;  /* 0x0000001c001c7308 */ /* 0x000e220000000800 */
[----:B------:R-:W-:-:S07]  /*47b0*/  LOP3.LUT R49, R30, R131, RZ, 0x3c, !PT ;  /* 0x000000831e317212 */ /* 0x000fce00078e3cff */
[----:B------:R-:W-:Y:S08]  /*47c0*/  MUFU.EX2 R69, R50 ;  /* 0x0000003200457308 */ /* 0x000ff00000000800 */
[----:B------:R-:W1:Y:S01]  /*47d0*/  MUFU.EX2 R68, R31 ;  /* 0x0000001f00447308 */ /* 0x000e620000000800 */
[----:B------:R-:W-:Y:S01]  /*47e0*/  LOP3.LUT R139, R124, R30, R139, 0x1e, !PT ;  /* 0x0000001e7c8b7212 */ /* 0x000fe200078e1e8b */
[--C-:B------:R-:W-:Y:S01]  /*47f0*/  IMAD R51, R49, 0x4, R120.reuse ;  /* 0x0000000431337824 */ /* 0x100fe200078e0278 */
[----:B0-----:R-:W-:Y:S03]  /*4800*/  STS.64 [R103.X4+0x2100], R28 ;  /* 0x0021001c67007388 */ /* 0x001fe60000004a00 */
[----:B------:R-:W-:Y:S01]  /*4810*/  IMAD R139, R139, 0x4, R120 ;  /* 0x000000048b8b7824 */ /* 0x000fe200078e0278 */
[----:B-1----:R-:W-:Y:S01]  /*4820*/  STS.64 [R103.X4+0x2300], R68 ;  /* 0x0023004467007388 */ /* 0x002fe20000004a00 */
[----:B------:R-:W-:Y:S01]  /*4830*/  CS2R R30, SRZ ;  /* 0x00000000001e7805 */ /* 0x000fe2000001ff00 */
[----:B------:R-:W-:-:S02]  /*4840*/  IMAD.WIDE R48, R7, 0x4, R140 ;  /* 0x0000000407307825 */ /* 0x000fc400078e028c */
[----:B----4-:R-:W-:Y:S04]  /*4850*/  STS.128 [R51+0x1100], R76 ;  /* 0x0011004c33007388 */ /* 0x010fe80000000c00 */
[----:B-----5:R-:W-:Y:S04]  /*4860*/  STS.128 [R139+0x1900], R84 ;  /* 0x001900548b007388 */ /* 0x020fe80000000c00 */
[----:B------:R-:W-:Y:S06]  /*4870*/  BAR.SYNC.DEFER_BLOCKING 0x0 ;  /* 0x0000000000007b1d */ /* 0x000fec0000010000 */
[----:B------:R-:W-:Y:S04]  /*4880*/  STS.128 [R102], R76 ;  /* 0x0000004c66007388 */ /* 0x000fe80000000c00 */
[----:B------:R-:W-:Y:S04]  /*4890*/  STS.128 [R101], R84 ;  /* 0x0000005465007388 */ /* 0x000fe80000000c00 */
[----:B------:R-:W-:Y:S06]  /*48a0*/  BAR.SYNC.DEFER_BLOCKING 0x0 ;  /* 0x0000000000007b1d */ /* 0x000fec0000010000 */
[----:B------:R0:W2:Y:S04]  /*48b0*/  @!P4 LDG.E.64 R30, [R48.64] ;  /* 0x00000006301ec981 */ /* 0x0000a8000c1e1b00 */
[----:B------:R-:W-:Y:S04]  /*48c0*/  LDSM.16.M88.4 R64, [R114+0x3500] ;  /* 0x003500007240783b */ /* 0x000fe80000000200 */
[----:B------:R-:W-:Y:S04]  /*48d0*/  LDS R72, [R99+0x20] ;  /* 0x0000200063487984 */ /* 0x000fe80000000800 */
[----:B0-----:R-:W-:Y:S04]  /*48e0*/  LDS R48, [R100.X4] ;  /* 0x0000000064307984 */ /* 0x001fe80000004800 */
[----:B------:R-:W0:Y:S04]  /*48f0*/  LDS R49, [R99+0x10] ;  /* 0x0000100063317984 */ /* 0x000e280000000800 */
[----:B------:R-:W-:Y:S04]  /*4900*/  LDS R73, [R99+0x30] ;  /* 0x0000300063497984 */ /* 0x000fe80000000800 */
[----:B------:R-:W1:Y:S04]  /*4910*/  LDSM.16.M88.4 R60, [R113+0x3500] ;  /* 0x00350000713c783b */ /* 0x000e680000000200 */
[----:B------:R-:W-:Y:S04]  /*4920*/  LDS R70, [R99+0x40] ;  /* 0x0000400063467984 */ /* 0x000fe80000000800 */
[----:B------:R-:W-:Y:S04]  /*4930*/  LDS R71, [R99+0x50] ;  /* 0x0000500063477984 */ /* 0x000fe80000000800 */
[----:B------:R-:W-:Y:S04]  /*4940*/  LDS R76, [R97] ;  /* 0x00000000614c7984 */ /* 0x000fe80000000800 */
[----:B------:R-:W-:Y:S04]  /*4950*/  LDS R77, [R97+0x100] ;  /* 0x00010000614d7984 */ /* 0x000fe80000000800 */
[----:B------:R-:W-:Y:S04]  /*4960*/  LDS R78, [R93] ;  /* 0x000000005d4e7984 */ /* 0x000fe80000000800 */
[----:B------:R-:W-:Y:S04]  /*4970*/  LDS R79, [R93+0x100] ;  /* 0x000100005d4f7984 */ /* 0x000fe80000000800 */
[----:B------:R-:W-:Y:S01]  /*4980*/  LDS R74, [R96+0x200] ;  /* 0x00020000604a7984 */ /* 0x000fe20000000800 */
[----:B0-----:R-:W-:Y:S03]  /*4990*/  HMMA.1688.F32.TF32 R64, R64, R48, RZ ;  /* 0x000000304040723c */ /* 0x001fe600000810ff */
[----:B------:R-:W0:Y:S04]  /*49a0*/  LDSM.16.M88.4 R48, [R112+0x3500] ;  /* 0x003500007030783b */ /* 0x000e280000000200 */
[----:B------:R-:W-:-:S15]  /*49b0*/  LDS R75, [R96+0x300] ;  /* 0x00030000604b7984 */ /* 0x000fde0000000800 */
[----:B------:R-:W-:-:S02]  /*49c0*/  NOP ;  /* 0x0000000000007918 */ /* 0x000fc40000000000 */
[----:B-1----:R-:W-:Y:S01]  /*49d0*/  HMMA.1688.F32.TF32 R64, R60, R72, R64 ;  /* 0x000000483c40723c */ /* 0x002fe20000081040 */
[----:B------:R-:W-:Y:S04]  /*49e0*/  LDS R72, [R99+0x60] ;  /* 0x0000600063487984 */ /* 0x000fe80000000800 */
[----:B------:R-:W-:Y:S04]  /*49f0*/  LDS R73, [R99+0x70] ;  /* 0x0000700063497984 */ /* 0x000fe80000000800 */
[----:B------:R-:W1:-:S15]  /*4a00*/  LDSM.16.M88.4 R60, [R111+0x3500] ;  /* 0x003500006f3c783b */ /* 0x000e5e0000000200 */
[----:B0-----:R-:W-:Y:S01]  /*4a10*/  HMMA.1688.F32.TF32 R64, R48, R70, R64 ;  /* 0x000000463040723c */ /* 0x001fe20000081040 */
[----:B------:R-:W-:Y:S04]  /*4a20*/  LDS R70, [R99+0x80] ;  /* 0x0000800063467984 */ /* 0x000fe80000000800 */
[----:B------:R-:W-:Y:S04]  /*4a30*/  LDS R71, [R99+0x90] ;  /* 0x0000900063477984 */ /* 0x000fe80000000800 */
[----:B------:R-:W0:-:S15]  /*4a40*/  LDSM.16.M88.4 R48, [R110+0x3500] ;  /* 0x003500006e30783b */ /* 0x000e1e0000000200 */
        /* <DEDUP_REMOVED lines=13> */
[----:B------:R-:W0:-:S15]  /*4b20*/  LDS.128 R48, [R98.X4+0x2100] ;  /* 0x0021000062307984 */ /* 0x000e1e0000004c00 */
[----:B------:R-:W-:-:S08]  /*4b30*/  NOP ;  /* 0x0000000000007918 */ /* 0x000fd00000000000 */
[----:B-1----:R-:W-:Y:S01]  /*4b40*/  HMMA.1688.F32.TF32 R60, R64, R72, R60 ;  /* 0x00000048403c723c */ /* 0x002fe2000008103c */
[----:B------:R-:W1:Y:S04]  /*4b50*/  LDS.128 R64, [R98.X4+0x2300] ;  /* 0x0023000062407984 */ /* 0x000e680000004c00 */
[----:B------:R-:W-:Y:S04]  /*4b60*/  LDS R72, [R92+0x200] ;  /* 0x000200005c487984 */ /* 0x000fe80000000800 */
[----:B------:R-:W-:Y:S01]  /*4b70*/  LDS R73, [R92+0x300] ;  /* 0x000300005c497984 */ /* 0x000fe20000000800 */
[----:B0-----:R-:W-:-:S14]  /*4b80*/  IMAD.MOV.U32 R70, RZ, RZ, R49 ;  /* 0x000000ffff467224 */ /* 0x001fdc00078e0031 */
[--C-:B--2---:R-:W-:Y:S01]  /*4b90*/  FADD R71, R60, -R30.reuse ;  /* 0x8000001e3c477221 */ /* 0x104fe20000000000 */
[--C-:B------:R-:W-:Y:S01]  /*4ba0*/  FADD R60, R61, -R31.reuse ;  /* 0x8000001f3d3c7221 */ /* 0x100fe20000000000 */
[----:B------:R-:W-:Y:S01]  /*4bb0*/  FADD R61, R62, -R30 ;  /* 0x8000001e3e3d7221 */ /* 0x000fe20000000000 */
[----:B------:R-:W-:Y:S01]  /*4bc0*/  FADD R30, R63, -R31 ;  /* 0x8000001f3f1e7221 */ /* 0x000fe20000000000 */
[----:B------:R-:W-:Y:S01]  /*4bd0*/  FMUL R28, R28, R71 ;  /* 0x000000471c1c7220 */ /* 0x000fe20000400000 */
[----:B------:R-:W-:Y:S01]  /*4be0*/  FMUL R29, R29, R60 ;  /* 0x0000003c1d1d7220 */ /* 0x000fe20000400000 */
[----:B------:R-:W-:Y:S01]  /*4bf0*/  FMUL R61, R68, R61 ;  /* 0x0000003d443d7220 */ /* 0x000fe20000400000 */
[----:B------:R-:W-:Y:S02]  /*4c00*/  FMUL R31, R69, R30 ;  /* 0x0000001e451f7220 */ /* 0x000fe40000400000 */
[----:B------:R-:W-:Y:S02]  /*4c10*/  FSEL R28, R28, RZ, !P1 ;  /* 0x000000ff1c1c7208 */ /* 0x000fe40004800000 */
[----:B------:R-:W-:Y:S01]  /*4c20*/  FSEL R29, R29, RZ, !P0 ;  /* 0x000000ff1d1d7208 */ /* 0x000fe20004000000 */
[----:B------:R-:W-:Y:S01]  /*4c30*/  BAR.SYNC.DEFER_BLOCKING 0x0 ;  /* 0x0000000000007b1d */ /* 0x000fe20000010000 */
[----:B------:R-:W-:-:S02]  /*4c40*/  FSEL R30, R61, RZ, !P5 ;  /* 0x000000ff3d1e7208 */ /* 0x000fc40006800000 */
[----:B------:R-:W-:-:S03]  /*4c50*/  FSEL R31, R31, RZ, !P6 ;  /* 0x000000ff1f1f7208 */ /* 0x000fc60007000000 */
[----:B------:R-:W-:Y:S04]  /*4c60*/  STS.64 [R103.X4], R28 ;  /* 0x0000001c67007388 */ /* 0x000fe80000004a00 */
[----:B------:R-:W-:Y:S04]  /*4c70*/  STS.64 [R103.X4+0x200], R30 ;  /* 0x0002001e67007388 */ /* 0x000fe80000004a00 */
[----:B------:R-:W-:Y:S01]  /*4c80*/  BAR.SYNC.DEFER_BLOCKING 0x0 ;  /* 0x0000000000007b1d */ /* 0x000fe20000010000 */
[----:B------:R-:W-:Y:S02]  /*4c90*/  IMAD.MOV.U32 R68, RZ, RZ, R48 ;  /* 0x000000ffff447224 */ /* 0x000fe400078e0030 */
[----:B-1----:R-:W-:-:S02]  /*4ca0*/  IMAD.MOV.U32 R69, RZ, RZ, R64 ;  /* 0x000000ffff457224 */ /* 0x002fc400078e0040 */
[----:B------:R-:W-:Y:S01]  /*4cb0*/  IMAD.MOV.U32 R71, RZ, RZ, R65 ;  /* 0x000000ffff477224 */ /* 0x000fe200078e0041 */
[----:B------:R-:W0:Y:S04]  /*4cc0*/  LDS.128 R28, [R98.X4] ;  /* 0x00000000621c7984 */ /* 0x000e280000004c00 */
[----:B------:R-:W1:Y:S02]  /*4cd0*/  LDS.128 R60, [R98.X4+0x200] ;  /* 0x00020000623c7984 */ /* 0x000e640000004c00 */
[C---:B------:R-:W-:Y:S08]  /*4ce0*/  HMMA.1688.F32.TF32 R56, R68.reuse, R76, R56 ;  /* 0x0000004c4438723c */ /* 0x040ff00000081038 */
[----:B------:R-:W-:Y:S07]  /*4cf0*/  HMMA.1688.F32.TF32 R32, R68, R78, R32 ;  /* 0x0000004e4420723c */ /* 0x000fee0000081020 */
[----:B------:R-:W-:-:S02]  /*4d00*/  IMAD.MOV.U32 R68, RZ, RZ, R50 ;  /* 0x000000ffff447224 */ /* 0x000fc400078e0032 */
[----:B------:R-:W-:Y:S02]  /*4d10*/  IMAD.MOV.U32 R70, RZ, RZ, R51 ;  /* 0x000000ffff467224 */ /* 0x000fe400078e0033 */
[----:B------:R-:W-:Y:S02]  /*4d20*/  IMAD.MOV.U32 R69, RZ, RZ, R66 ;  /* 0x000000ffff457224 */ /* 0x000fe400078e0042 */
[----:B------:R-:W-:-:S07]  /*4d30*/  IMAD.MOV.U32 R71, RZ, RZ, R67 ;  /* 0x000000ffff477224 */ /* 0x000fce00078e0043 */
[----:B------:R-:W-:Y:S07]  /*4d40*/  HMMA.1688.F32.TF32 R56, R68, R74, R56 ;  /* 0x0000004a4438723c */ /* 0x000fee0000081038 */
[----:B0-----:R-:W-:Y:S02]  /*4d50*/  IMAD.MOV.U32 R68, RZ, RZ, R28 ;  /* 0x000000ffff447224 */ /* 0x001fe400078e001c */
[----:B------:R-:W-:Y:S02]  /*4d60*/  IMAD.MOV.U32 R70, RZ, RZ, R29 ;  /* 0x000000ffff467224 */ /* 0x000fe400078e001d */
[----:B-1----:R-:W-:-:S02]  /*4d70*/  IMAD.MOV.U32 R69, RZ, RZ, R60 ;  /* 0x000000ffff457224 */ /* 0x002fc400078e003c */
[----:B------:R-:W-:Y:S01]  /*4d80*/  IMAD.MOV.U32 R71, RZ, RZ, R61 ;  /* 0x000000ffff477224 */ /* 0x000fe200078e003d */
[----:B------:R-:W-:Y:S01]  /*4d90*/  UIADD3 UR4, UR4, 0x1, URZ ;  /* 0x0000000104047890 */ /* 0x000fe2000fffe03f */
[----:B------:R-:W-:-:S05]  /*4da0*/  IMAD.MOV.U32 R48, RZ, RZ, R50 ;  /* 0x000000ffff307224 */ /* 0x000fca00078e0032 */
[----:B------:R-:W-:Y:S01]  /*4db0*/  HMMA.1688.F32.TF32 R52, R68, R36, R52 ;  /* 0x000000244434723c */ /* 0x000fe20000081034 */
[----:B------:R-:W-:-:S07]  /*4dc0*/  IMAD.MOV.U32 R50, RZ, RZ, R51 ;  /* 0x000000ffff327224 */ /* 0x000fce00078e0033 */
[----:B------:R-:W-:Y:S01]  /*4dd0*/  HMMA.1688.F32.TF32 R40, R68, R44, R40 ;  /* 0x0000002c4428723c */ /* 0x000fe20000081028 */
[----:B------:R-:W-:Y:S02]  /*4de0*/  IMAD.MOV.U32 R49, RZ, RZ, R66 ;  /* 0x000000ffff317224 */ /* 0x000fe400078e0042 */
[----:B------:R-:W-:Y:S01]  /*4df0*/  IMAD.MOV.U32 R51, RZ, RZ, R67 ;  /* 0x000000ffff337224 */ /* 0x000fe200078e0043 */
[----:B------:R-:W-:Y:S01]  /*4e00*/  ISETP.NE.AND P0, PT, R117, UR4, PT ;  /* 0x0000000475007c0c */ /* 0x000fe2000bf05270 */
[----:B------:R-:W-:Y:S02]  /*4e10*/  IMAD.MOV.U32 R28, RZ, RZ, R30 ;  /* 0x000000ffff1c7224 */ /* 0x000fe400078e001e */
[----:B------:R-:W-:-:S03]  /*4e20*/  IMAD.MOV.U32 R29, RZ, RZ, R62 ;  /* 0x000000ffff1d7224 */ /* 0x000fc600078e003e */
[----:B------:R-:W-:Y:S07]  /*4e30*/  HMMA.1688.F32.TF32 R32, R48, R72, R32 ;  /* 0x000000483020723c */ /* 0x000fee0000081020 */
[----:B------:R-:W-:Y:S02]  /*4e40*/  IMAD.MOV.U32 R48, RZ, RZ, R30 ;  /* 0x000000ffff307224 */ /* 0x000fe400078e001e */
[--C-:B------:R-:W-:Y:S02]  /*4e50*/  IMAD.MOV.U32 R50, RZ, RZ, R31.reuse ;  /* 0x000000ffff327224 */ /* 0x100fe400078e001f */
[----:B------:R-:W-:-:S02]  /*4e60*/  IMAD.MOV.U32 R30, RZ, RZ, R31 ;  /* 0x000000ffff1e7224 */ /* 0x000fc400078e001f */
[----:B------:R-:W-:Y:S02]  /*4e70*/  IMAD.MOV.U32 R49, RZ, RZ, R62 ;  /* 0x000000ffff317224 */ /* 0x000fe400078e003e */
[--C-:B------:R-:W-:Y:S02]  /*4e80*/  IMAD.MOV.U32 R51, RZ, RZ, R63.reuse ;  /* 0x000000ffff337224 */ /* 0x100fe400078e003f */
        /* <DEDUP_REMOVED lines=12> */
[----:B------:R-:W-:Y:S02]  /*4f50*/  IMAD.X R24, RZ, RZ, R24, P5 ;  /* 0x000000ffff187224 */ /* 0x000fe400028e0618 */
[----:B------:R-:W-:Y:S01]  /*4f60*/  IMAD.X R26, RZ, RZ, R26, P6 ;  /* 0x000000ffff1a7224 */ /* 0x000fe200030e061a */
[----:B------:R-:W-:Y:S01]  /*4f70*/  @!P0 CALL.REL.NOINC `(.L_x_5) ;  /* 0x0000001000008944 */ /* 0x000fe20003c00000 */
[----:B------:R-:W-:Y:S05]  /*4f80*/  BRA `(.L_x_6) ;  /* 0xffffedd000007947 */ /* 0x000fea000383ffff */
.L_x_5:
[----:B------:R-:W2:Y:S01]  /*4f90*/  LDG.E R21, [R146.64] ;  /* 0x0000000892157981 */ /* 0x000ea2000c1e1900 */
[----:B------:R-:W-:-:S04]  /*4fa0*/  IADD3 R22, P1, R19, c[0x0][0x1d8], RZ ;  /* 0x0000760013167a10 */ /* 0x000fc80007f3e0ff */
[----:B------:R-:W-:Y:S01]  /*4fb0*/  IADD3.X R23, R20, c[0x0][0x1dc], RZ, P1, !PT ;  /* 0x0000770014177a10 */ /* 0x000fe20000ffe4ff */
[----:B--2---:R-:W-:-:S05]  /*4fc0*/  IMAD.SHL.U32 R21, R21, 0x8, RZ ;  /* 0x0000000815157824 */ /* 0x004fca00078e00ff */
[----:B------:R-:W-:-:S13]  /*4fd0*/  ISETP.GT.AND P0, PT, R21, RZ, PT ;  /* 0x000000ff1500720c */ /* 0x000fda0003f04270 */
[----:B------:R-:W-:-:S04]  /*4fe0*/  @!P0 LOP3.LUT R8, R131, R13, RZ, 0xfc, !PT ;  /* 0x0000000d83088212 */ /* 0x000fc800078efcff */
[----:B------:R-:W-:Y:S01]  /*4ff0*/  @!P0 LOP3.LUT R7, R8, 0x180, R11, 0xf8, !PT ;  /* 0x0000018008078812 */ /* 0x000fe200078ef80b */
[----:B------:R-:W-:-:S03]  /*5000*/  @!P0 IMAD.SHL.U32 R8, R0, 0x10, RZ ;  /* 0x0000001000088824 */ /* 0x000fc600078e00ff */
[----:B------:R-:W-:-:S04]  /*5010*/  @!P0 SHF.R.U32.HI R19, RZ, 0x4, R7 ;  /* 0x00000004ff138819 */ /* 0x000fc80000011607 */
[----:B------:R-:W-:Y:S01]  /*5020*/  @!P0 LOP3.LUT R19, R19, 0x1c, RZ, 0xc0, !PT ;  /* 0x0000001c13138812 */ /* 0x000fe200078ec0ff */
[----:B------:R-:W-:Y:S05]  /*5030*/  @!P0 BRA `(.L_x_7) ;  /* 0x0000172000008947 */ /* 0x000fea0003800000 */
[----:B------:R0:W2:Y:S01]  /*5040*/  LDG.E R22, [R22.64] ;  /* 0x0000000816167981 */ /* 0x0000a2000c1e1900 */
[----:B------:R-:W-:Y:S01]  /*5050*/  LOP3.LUT R8, R131, R13, RZ, 0xfc, !PT ;  /* 0x0000000d83087212 */ /* 0x000fe200078efcff */
[C---:B------:R-:W-:Y:S01]  /*5060*/  IMAD.IADD R20, R3.reuse, 0x1, R15 ;  /* 0x0000000103147824 */ /* 0x040fe200078e020f */
[C-C-:B------:R-:W-:Y:S01]  /*5070*/  LOP3.LUT R19, R4.reuse, R127, R3.reuse, 0xf6, !PT ;  /* 0x0000007f04137212 */ /* 0x140fe200078ef603 */
[----:B------:R-:W-:Y:S01]  /*5080*/  IMAD.IADD R114, R3, 0x1, R18 ;  /* 0x0000000103727824 */ /* 0x000fe200078e0212 */
[----:B------:R-:W-:Y:S01]  /*5090*/  LOP3.LUT R123, R4, R123, R3, 0xf6, !PT ;  /* 0x0000007b047b7212 */ /* 0x000fe200078ef603 */
[----:B------:R-:W-:Y:S01]  /*50a0*/  IMAD R137, R137, 0x4, R20 ;  /* 0x0000000489897824 */ /* 0x000fe200078e0214 */
[----:B------:R-:W-:Y:S01]  /*50b0*/  LOP3.LUT R7, R8, 0x180, R11, 0xf8, !PT ;  /* 0x0000018008077812 */ /* 0x000fe200078ef80b */
[----:B------:R-:W-:Y:S01]  /*50c0*/  IMAD.SHL.U32 R3, R0, 0x8, RZ ;  /* 0x0000000800037824 */ /* 0x000fe200078e00ff */
[----:B------:R-:W-:Y:S01]  /*50d0*/  LEA.HI R128, R128, R6, RZ, 0x1e ;  /* 0x0000000680807211 */ /* 0x000fe200078ff0ff */
[----:B------:R-:W-:Y:S01]  /*50e0*/  IMAD.SHL.U32 R10, R10, 0x10, RZ ;  /* 0x000000100a0a7824 */ /* 0x000fe200078e00ff */
[----:B------:R-:W-:Y:S01]  /*50f0*/  SHF.R.U32.HI R11, RZ, 0x3, R0 ;  /* 0x00000003ff0b7819 */ /* 0x000fe20000011600 */
[----:B------:R-:W-:Y:S01]  /*5100*/  IMAD.SHL.U32 R17, R17, 0x100, RZ ;  /* 0x0000010011117824 */ /* 0x000fe200078e00ff */
[----:B------:R-:W-:Y:S01]  /*5110*/  LOP3.LUT R20, R5, 0x10, RZ, 0xc0, !PT ;  /* 0x0000001005147812 */ /* 0x000fe200078ec0ff */
[----:B------:R-:W-:Y:S01]  /*5120*/  UMOV UR4, URZ ;  /* 0x0000003f00047c82 */ /* 0x000fe20008000000 */
[----:B------:R-:W-:-:S02]  /*5130*/  LOP3.LUT R27, R0, 0x4, RZ, 0xc0, !PT ;  /* 0x00000004001b7812 */ /* 0x000fc400078ec0ff */
[----:B------:R-:W-:Y:S02]  /*5140*/  LOP3.LUT R26, R0, 0x7f, RZ, 0xc0, !PT ;  /* 0x0000007f001a7812 */ /* 0x000fe400078ec0ff */
[----:B------:R-:W-:Y:S01]  /*5150*/  LOP3.LUT R11, R11, 0xe, RZ, 0xc0, !PT ;  /* 0x0000000e0b0b7812 */ /* 0x000fe200078ec0ff */
[C---:B------:R-:W-:Y:S01]  /*5160*/  IMAD.SHL.U32 R28, R27.reuse, 0x4, RZ ;  /* 0x000000041b1c7824 */ /* 0x040fe200078e00ff */
[----:B------:R-:W-:Y:S02]  /*5170*/  LOP3.LUT R8, R128, 0x18, R3, 0xf8, !PT ;  /* 0x0000001880087812 */ /* 0x000fe400078ef803 */
[----:B------:R-:W-:Y:S01]  /*5180*/  LOP3.LUT R25, R20, 0x8, R5, 0xf8, !PT ;  /* 0x0000000814197812 */ /* 0x000fe200078ef805 */
[----:B------:R-:W-:Y:S01]  /*5190*/  IMAD.IADD R3, R26, 0x1, R11 ;  /* 0x000000011a037824 */ /* 0x000fe200078e020b */
[C---:B------:R-:W-:Y:S01]  /*51a0*/  LOP3.LUT R24, R0.reuse, 0x8, RZ, 0xc0, !PT ;  /* 0x0000000800187812 */ /* 0x040fe200078ec0ff */
[----:B------:R-:W-:Y:S01]  /*51b0*/  IMAD.SHL.U32 R11, R27, 0x2, RZ ;  /* 0x000000021b0b7824 */ /* 0x000fe200078e00ff */
[----:B------:R-:W-:-:S02]  /*51c0*/  LOP3.LUT R15, R0, 0x10, RZ, 0xc0, !PT ;  /* 0x00000010000f7812 */ /* 0x000fc400078ec0ff */
[C---:B0-----:R-:W-:Y:S01]  /*51d0*/  LOP3.LUT R23, R25.reuse, R8, RZ, 0x3c, !PT ;  /* 0x0000000819177212 */ /* 0x041fe200078e3cff */
[----:B------:R-:W-:Y:S01]  /*51e0*/  IMAD.SHL.U32 R92, R24, 0x4, RZ ;  /* 0x00000004185c7824 */ /* 0x000fe200078e00ff */
[--C-:B------:R-:W-:Y:S01]  /*51f0*/  LOP3.LUT R119, R14, R126, R18.reuse, 0xf6, !PT ;  /* 0x0000007e0e777212 */ /* 0x100fe200078ef612 */
[----:B------:R-:W-:Y:S01]  /*5200*/  IMAD.IADD R20, R6, 0x1, R11 ;  /* 0x0000000106147824 */ /* 0x000fe200078e020b */
[----:B------:R-:W-:Y:S02]  /*5210*/  LOP3.LUT R115, R14, R122, R18, 0xf6, !PT ;  /* 0x0000007a0e737212 */ /* 0x000fe400078ef612 */
[----:B------:R-:W-:Y:S01]  /*5220*/  LOP3.LUT R25, R25, 0x20, R8, 0x1e, !PT ;  /* 0x0000002019197812 */ /* 0x000fe200078e1e08 */
[----:B------:R-:W-:Y:S01]  /*5230*/  IMAD.SHL.U32 R119, R119, 0x4, RZ ;  /* 0x0000000477777824 */ /* 0x000fe200078e00ff */
[----:B------:R-:W-:Y:S01]  /*5240*/  LOP3.LUT R18, R0, 0x2, RZ, 0xc0, !PT ;  /* 0x0000000200127812 */ /* 0x000fe200078ec0ff */
[----:B------:R-:W-:Y:S01]  /*5250*/  IMAD.SHL.U32 R115, R115, 0x4, RZ ;  /* 0x0000000473737824 */ /* 0x000fe200078e00ff */
[----:B------:R-:W-:-:S02]  /*5260*/  SHF.R.U32.HI R8, RZ, 0x1, R24 ;  /* 0x00000001ff087819 */ /* 0x000fc40000011618 */
[----:B------:R-:W-:Y:S01]  /*5270*/  SHF.R.U32.HI R15, RZ, 0x1, R15 ;  /* 0x00000001ff0f7819 */ /* 0x000fe2000001160f */
[----:B------:R-:W-:Y:S01]  /*5280*/  IMAD R113, R18, 0x2, R11 ;  /* 0x0000000212717824 */ /* 0x000fe200078e020b */
[----:B------:R-:W-:Y:S02]  /*5290*/  LOP3.LUT R28, R28, 0x6, R9, 0xf8, !PT ;  /* 0x000000061c1c7812 */ /* 0x000fe400078ef809 */
[----:B------:R-:W-:Y:S01]  /*52a0*/  LOP3.LUT R11, R9, 0xf8, RZ, 0xc0, !PT ;  /* 0x000000f8090b7812 */ /* 0x000fe200078ec0ff */
[----:B------:R-:W-:Y:S01]  /*52b0*/  IMAD.IADD R109, R8, 0x1, R15 ;  /* 0x00000001086d7824 */ /* 0x000fe200078e020f */
[----:B------:R-:W-:Y:S02]  /*52c0*/  LOP3.LUT R92, R13, R28, R92, 0xfe, !PT ;  /* 0x0000001c0d5c7212 */ /* 0x000fe400078efe5c */
[-C--:B------:R-:W-:Y:S01]  /*52d0*/  LOP3.LUT R118, R14, R114.reuse, R125, 0xf6, !PT ;  /* 0x000000720e767212 */ /* 0x080fe200078ef67d */
[----:B------:R-:W-:Y:S01]  /*52e0*/  IMAD.IADD R27, R4, 0x1, R109 ;  /* 0x00000001041b7824 */ /* 0x000fe200078e026d */
[----:B------:R-:W-:Y:S01]  /*52f0*/  LEA R13, R18, 0x8, 0x1 ;  /* 0x00000008120d7811 */ /* 0x000fe200078e08ff */
[----:B------:R-:W0:Y:S01]  /*5300*/  S2R R28, SR_TID.X ;  /* 0x00000000001c7919 */ /* 0x000e220000002100 */
[----:B------:R-:W-:Y:S01]  /*5310*/  LOP3.LUT R114, R14, R114, R121, 0xf6, !PT ;  /* 0x000000720e727212 */ /* 0x000fe200078ef679 */
[----:B------:R-:W-:Y:S01]  /*5320*/  IMAD.SHL.U32 R118, R118, 0x4, RZ ;  /* 0x0000000476767824 */ /* 0x000fe200078e00ff */
[----:B------:R-:W-:-:S02]  /*5330*/  LOP3.LUT R121, R14, R132, R6, 0xf6, !PT ;  /* 0x000000840e797212 */ /* 0x000fc400078ef606 */
[--C-:B------:R-:W-:Y:S01]  /*5340*/  LOP3.LUT R19, R14, R19, R6.reuse, 0xf6, !PT ;  /* 0x000000130e137212 */ /* 0x100fe200078ef606 */
[----:B------:R-:W-:Y:S01]  /*5350*/  IMAD.SHL.U32 R114, R114, 0x4, RZ ;  /* 0x0000000472727824 */ /* 0x000fe200078e00ff */
[C-C-:B------:R-:W-:Y:S01]  /*5360*/  LOP3.LUT R116, R14.reuse, R123, R6.reuse, 0xf6, !PT ;  /* 0x0000007b0e747212 */ /* 0x140fe200078ef606 */
[----:B------:R-:W-:Y:S01]  /*5370*/  IMAD.SHL.U32 R121, R121, 0x4, RZ ;  /* 0x0000000479797824 */ /* 0x000fe200078e00ff */
[--C-:B------:R-:W-:Y:S02]  /*5380*/  LOP3.LUT R117, R14, R124, R6.reuse, 0xf6, !PT ;  /* 0x0000007c0e757212 */ /* 0x100fe400078ef606 */
[----:B------:R-:W-:Y:S01]  /*5390*/  LOP3.LUT R113, R10, R113, R6, 0xf6, !PT ;  /* 0x000000710a717212 */ /* 0x000fe200078ef606 */
[----:B------:R-:W-:Y:S01]  /*53a0*/  IMAD.SHL.U32 R116, R116, 0x4, RZ ;  /* 0x0000000474747824 */ /* 0x000fe200078e00ff */
[----:B------:R-:W-:Y:S01]  /*53b0*/  LOP3.LUT R4, R11, 0x100, RZ, 0xfc, !PT ;  /* 0x000001000b047812 */ /* 0x000fe200078efcff */
[----:B------:R-:W-:Y:S01]  /*53c0*/  IMAD.SHL.U32 R117, R117, 0x4, RZ ;  /* 0x0000000475757824 */ /* 0x000fe200078e00ff */
[----:B------:R-:W-:Y:S01]  /*53d0*/  LOP3.LUT R6, R11, 0x3, R0, 0xf8, !PT ;  /* 0x000000030b067812 */ /* 0x000fe200078ef800 */
[----:B------:R-:W-:Y:S01]  /*53e0*/  IMAD.SHL.U32 R113, R113, 0x4, RZ ;  /* 0x0000000471717824 */ /* 0x000fe200078e00ff */
[----:B------:R-:W-:Y:S01]  /*53f0*/  LOP3.LUT R20, R10, R20, R13, 0xf6, !PT ;  /* 0x000000140a147212 */ /* 0x000fe200078ef60d */
[----:B------:R-:W-:Y:S01]  /*5400*/  IMAD.SHL.U32 R10, R0, 0x20, RZ ;  /* 0x00000020000a7824 */ /* 0x000fe200078e00ff */
[----:B------:R-:W-:-:S02]  /*5410*/  SHF.R.U32.HI R11, RZ, 0x1, R11 ;  /* 0x00000001ff0b7819 */ /* 0x000fc4000001160b */
[----:B------:R-:W-:Y:S02]  /*5420*/  LOP3.LUT R8, R8, 0x6, R9, 0x78, !PT ;  /* 0x0000000608087812 */ /* 0x000fe400078e7809 */
[----:B------:R-:W-:Y:S01]  /*5430*/  SHF.R.U32.HI R13, RZ, 0x1, R4 ;  /* 0x00000001ff0d7819 */ /* 0x000fe20000011604 */
[----:B------:R-:W-:Y:S01]  /*5440*/  IMAD R4, R6, 0x4, R11 ;  /* 0x0000000406047824 */ /* 0x000fe200078e020b */
[----:B------:R-:W-:Y:S01]  /*5450*/  LOP3.LUT R26, R8, R15, RZ, 0xfc, !PT ;  /* 0x0000000f081a7212 */ /* 0x000fe200078efcff */
[----:B------:R-:W-:Y:S01]  /*5460*/  IMAD.SHL.U32 R8, R0, 0x10, RZ ;  /* 0x0000001000087824 */ /* 0x000fe200078e00ff */
[----:B------:R-:W-:Y:S01]  /*5470*/  LOP3.LUT R11, R10, 0x1e0, RZ, 0xc0, !PT ;  /* 0x000001e00a0b7812 */ /* 0x000fe200078ec0ff */
[----:B------:R-:W-:Y:S01]  /*5480*/  IMAD R6, R6, 0x4, R13 ;  /* 0x0000000406067824 */ /* 0x000fe200078e020d */
[----:B------:R-:W-:Y:S02]  /*5490*/  LOP3.LUT R110, R27, R126, RZ, 0x3c, !PT ;  /* 0x0000007e1b6e7212 */ /* 0x000fe400078e3cff */
[----:B------:R-:W-:-:S02]  /*54a0*/  LOP3.LUT R15, R11, 0x10, RZ, 0xfc, !PT ;  /* 0x000000100b0f7812 */ /* 0x000fc400078efcff */
[----:B------:R-:W-:Y:S01]  /*54b0*/  LOP3.LUT R29, R8, 0x3c0, RZ, 0xc0, !PT ;  /* 0x000003c0081d7812 */ /* 0x000fe200078ec0ff */
[----:B------:R-:W-:Y:S01]  /*54c0*/  IMAD R110, R110, 0x4, R17 ;  /* 0x000000046e6e7824 */ /* 0x000fe200078e0211 */
[C---:B------:R-:W-:Y:S02]  /*54d0*/  LOP3.LUT R14, R11.reuse, R2, RZ, 0xfc, !PT ;  /* 0x000000020b0e7212 */ /* 0x040fe400078efcff */
[----:B------:R-:W-:Y:S02]  /*54e0*/  LOP3.LUT R10, R11, 0x8, RZ, 0xfc, !PT ;  /* 0x000000080b0a7812 */ /* 0x000fe400078efcff */
[----:B------:R-:W-:Y:S02]  /*54f0*/  SHF.R.U32.HI R13, RZ, 0x1, R11 ;  /* 0x00000001ff0d7819 */ /* 0x000fe4000001160b */
[----:B------:R-:W-:Y:S02]  /*5500*/  LEA.HI R15, R15, 0x1000, RZ, 0x1f ;  /* 0x000010000f0f7811 */ /* 0x000fe400078ff8ff */
[----:B------:R-:W-:-:S02]  /*5510*/  LOP3.LUT R18, R11, 0x18, RZ, 0xfc, !PT ;  /* 0x000000180b127812 */ /* 0x000fc400078efcff */
[----:B------:R-:W-:Y:S02]  /*5520*/  LOP3.LUT R24, R29, 0x3, R0, 0xf8, !PT ;  /* 0x000000031d187812 */ /* 0x000fe400078ef800 */
[----:B------:R-:W-:Y:S01]  /*5530*/  LEA.HI R11, R10, 0x1000, RZ, 0x1f ;  /* 0x000010000a0b7811 */ /* 0x000fe200078ff8ff */
[C---:B------:R-:W-:Y:S01]  /*5540*/  IMAD R10, R14.reuse, 0x4, R13 ;  /* 0x000000040e0a7824 */ /* 0x040fe200078e020d */
[----:B------:R-:W-:Y:S01]  /*5550*/  LOP3.LUT R108, R27, R122, RZ, 0x3c, !PT ;  /* 0x0000007a1b6c7212 */ /* 0x000fe200078e3cff */
[----:B------:R-:W-:Y:S01]  /*5560*/  IMAD R13, R14, 0x4, R15 ;  /* 0x000000040e0d7824 */ /* 0x000fe200078e020f */
[----:B------:R-:W-:Y:S01]  /*5570*/  LEA.HI R27, R18, 0x1000, RZ, 0x1f ;  /* 0x00001000121b7811 */ /* 0x000fe200078ff8ff */
[----:B------:R-:W-:Y:S01]  /*5580*/  IMAD.SHL.U32 R18, R24, 0x4, RZ ;  /* 0x0000000418127824 */ /* 0x000fe200078e00ff */
[----:B------:R-:W-:Y:S01]  /*5590*/  LEA.HI R15, R29, R24, RZ, 0x1c ;  /* 0x000000181d0f7211 */ /* 0x000fe200078fe0ff */
[----:B------:R-:W-:Y:S01]  /*55a0*/  IMAD.SHL.U32 R24, R0, 0x100, RZ ;  /* 0x0000010000187824 */ /* 0x000fe200078e00ff */
[----:B0-----:R-:W-:Y:S01]  /*55b0*/  LOP3.LUT R30, R28, 0x3, RZ, 0xc0, !PT ;  /* 0x000000031c1e7812 */ /* 0x001fe200078ec0ff */
[----:B------:R-:W-:Y:S01]  /*55c0*/  IMAD R108, R108, 0x4, R17 ;  /* 0x000000046c6c7824 */ /* 0x000fe200078e0211 */
[----:B------:R-:W-:Y:S01]  /*55d0*/  LEA R23, R23, 0x1100, 0x2 ;  /* 0x0000110017177811 */ /* 0x000fe200078e10ff */
[----:B------:R-:W-:Y:S01]  /*55e0*/  IMAD R11, R14, 0x4, R11 ;  /* 0x000000040e0b7824 */ /* 0x000fe200078e020b */
[----:B------:R-:W-:Y:S01]  /*55f0*/  LOP3.LUT R24, R24, 0x300, RZ, 0xc0, !PT ;  /* 0x0000030018187812 */ /* 0x000fe200078ec0ff */
[----:B------:R-:W-:Y:S01]  /*5600*/  IMAD R14, R14, 0x4, R27 ;  /* 0x000000040e0e7824 */ /* 0x000fe200078e021b */
[----:B------:R-:W-:Y:S01]  /*5610*/  LOP3.LUT R93, R7, 0x200, RZ, 0xfc, !PT ;  /* 0x00000200075d7812 */ /* 0x000fe200078efcff */
[----:B------:R-:W-:Y:S01]  /*5620*/  IMAD R107, R30, 0x100, R23 ;  /* 0x000001001e6b7824 */ /* 0x000fe200078e0217 */
[----:B------:R-:W-:Y:S01]  /*5630*/  LEA R25, R25, 0x1100, 0x2 ;  /* 0x0000110019197811 */ /* 0x000fe200078e10ff */
[----:B------:R-:W-:Y:S01]  /*5640*/  IMAD.IADD R106, R23, 0x1, R24 ;  /* 0x00000001176a7824 */ /* 0x000fe200078e0218 */
[----:B------:R-:W-:-:S02]  /*5650*/  SHF.R.U32.HI R23, RZ, 0x2, R93 ;  /* 0x00000002ff177819 */ /* 0x000fc4000001165d */
[----:B------:R-:W-:Y:S01]  /*5660*/  LOP3.LUT R111, R109, R132, RZ, 0x3c, !PT ;  /* 0x000000846d6f7212 */ /* 0x000fe200078e3cff */
[--C-:B------:R-:W-:Y:S01]  /*5670*/  IMAD.IADD R104, R24, 0x1, R25.reuse ;  /* 0x0000000118687824 */ /* 0x100fe200078e0219 */
[----:B------:R-:W-:Y:S01]  /*5680*/  LOP3.LUT R24, R23, 0xf0, RZ, 0xc0, !PT ;  /* 0x000000f017187812 */ /* 0x000fe200078ec0ff */
[----:B------:R-:W-:Y:S01]  /*5690*/  IMAD R105, R30, 0x100, R25 ;  /* 0x000001001e697824 */ /* 0x000fe200078e0219 */
[----:B------:R-:W-:Y:S01]  /*56a0*/  LOP3.LUT R109, R109, R124, RZ, 0x3c, !PT ;  /* 0x0000007c6d6d7212 */ /* 0x000fe200078e3cff */
[----:B------:R-:W-:Y:S01]  /*56b0*/  IMAD R111, R111, 0x4, R17 ;  /* 0x000000046f6f7824 */ /* 0x000fe200078e0211 */
[C---:B------:R-:W-:Y:S01]  /*56c0*/  LOP3.LUT R25, R92.reuse, 0x8, R5, 0xf8, !PT ;  /* 0x000000085c197812 */ /* 0x040fe200078ef805 */
[----:B------:R-:W-:Y:S01]  /*56d0*/  IMAD R93, R93, 0x4, R24 ;  /* 0x000000045d5d7824 */ /* 0x000fe200078e0218 */
[----:B------:R-:W-:Y:S01]  /*56e0*/  SHF.R.U32.HI R24, RZ, 0x4, R28 ;  /* 0x00000004ff187819 */ /* 0x000fe2000001161c */
[----:B------:R-:W-:Y:S01]  /*56f0*/  IMAD R109, R109, 0x4, R17 ;  /* 0x000000046d6d7824 */ /* 0x000fe200078e0211 */
[----:B------:R-:W-:Y:S01]  /*5700*/  LEA.HI R92, R92, R25, RZ, 0x1d ;  /* 0x000000195c5c7211 */ /* 0x000fe200078fe8ff */
[----:B------:R-:W-:Y:S01]  /*5710*/  IMAD.SHL.U32 R28, R129, 0x4, RZ ;  /* 0x00000004811c7824 */ /* 0x000fe200078e00ff */
[----:B------:R-:W-:-:S02]  /*5720*/  SGXT.U32 R24, R24, 0x3 ;  /* 0x000000031818781a */ /* 0x000fc40000000000 */
[----:B------:R-:W-:Y:S02]  /*5730*/  LOP3.LUT R17, R26, 0x8, R5, 0x78, !PT ;  /* 0x000000081a117812 */ /* 0x000fe400078e7805 */
[----:B------:R-:W-:Y:S01]  /*5740*/  LOP3.LUT R12, R131, 0x18, R12, 0x78, !PT ;  /* 0x00000018830c7812 */ /* 0x000fe200078e780c */
[----:B------:R-:W-:Y:S01]  /*5750*/  IMAD.SHL.U32 R39, R24, 0x40, RZ ;  /* 0x0000004018277824 */ /* 0x000fe200078e00ff */
[----:B------:R-:W-:Y:S01]  /*5760*/  SHF.R.S32.HI R26, RZ, 0x1f, R129 ;  /* 0x0000001fff1a7819 */ /* 0x000fe20000011481 */
[----:B------:R-:W-:Y:S01]  /*5770*/  IMAD R17, R128, 0x10, R17 ;  /* 0x0000001080117824 */ /* 0x000fe200078e0211 */
[----:B------:R-:W-:Y:S02]  /*5780*/  LEA.HI R18, R29, R18, RZ, 0x1e ;  /* 0x000000121d127211 */ /* 0x000fe400078ff0ff */
[----:B------:R-:W-:Y:S01]  /*5790*/  LOP3.LUT R112, R12, R39, RZ, 0xfc, !PT ;  /* 0x000000270c707212 */ /* 0x000fe200078efcff */
[----:B------:R-:W-:Y:S01]  /*57a0*/  IMAD.IADD R12, R39, 0x1, R12 ;  /* 0x00000001270c7824 */ /* 0x000fe200078e020c */
[----:B------:R-:W-:Y:S01]  /*57b0*/  SHF.L.U64.HI R29, R129, 0x2, R26 ;  /* 0x00000002811d7819 */ /* 0x000fe2000001021a */
[----:B--2---:R-:W-:-:S02]  /*57c0*/  IMAD.SHL.U32 R23, R22, 0x8000, RZ ;  /* 0x0000800016177824 */ /* 0x004fc400078e00ff */
[C---:B------:R-:W-:Y:S02]  /*57d0*/  IMAD.SHL.U32 R31, R22.reuse, 0x80, RZ ;  /* 0x00000080161f7824 */ /* 0x040fe400078e00ff */
[----:B------:R-:W-:Y:S01]  /*57e0*/  IMAD.SHL.U32 R22, R22, 0x2000, RZ ;  /* 0x0000200016167824 */ /* 0x000fe200078e00ff */
[----:B------:R-:W-:Y:S01]  /*57f0*/  LOP3.LUT R25, R23, R120, RZ, 0xfc, !PT ;  /* 0x0000007817197212 */ /* 0x000fe200078efcff */
[----:B------:R-:W-:Y:S01]  /*5800*/  IMAD.SHL.U32 R120, R19, 0x4, RZ ;  /* 0x0000000413787824 */ /* 0x000fe200078e00ff */
[----:B------:R-:W-:Y:S02]  /*5810*/  LOP3.LUT R23, R31, 0x8, R2, 0xfe, !PT ;  /* 0x000000081f177812 */ /* 0x000fe400078efe02 */
[----:B------:R-:W-:Y:S01]  /*5820*/  LOP3.LUT R39, R22, R39, RZ, 0xfc, !PT ;  /* 0x0000002716277212 */ /* 0x000fe200078efcff */
[----:B------:R-:W-:Y:S01]  /*5830*/  IMAD.WIDE R24, R25, 0x4, R144 ;  /* 0x0000000419187825 */ /* 0x000fe200078e0290 */
[C---:B------:R-:W-:Y:S02]  /*5840*/  LOP3.LUT R16, R31.reuse, R16, RZ, 0xfc, !PT ;  /* 0x000000101f107212 */ /* 0x040fe400078efcff */
[----:B------:R-:W-:Y:S01]  /*5850*/  LOP3.LUT R2, R31, R2, RZ, 0xfc, !PT ;  /* 0x000000021f027212 */ /* 0x000fe200078efcff */
[C---:B------:R-:W-:Y:S01]  /*5860*/  IMAD.SHL.U32 R27, R23.reuse, 0x100, RZ ;  /* 0x00000100171b7824 */ /* 0x040fe200078e00ff */
[----:B------:R-:W-:Y:S01]  /*5870*/  IADD3 R125, P1, R24, c[0x0][0x188], RZ ;  /* 0x00006200187d7a10 */ /* 0x000fe20007f3e0ff */
[----:B------:R-:W-:-:S02]  /*5880*/  IMAD.SHL.U32 R37, R23, 0x40, RZ ;  /* 0x0000004017257824 */ /* 0x000fc400078e00ff */
[----:B------:R-:W-:Y:S01]  /*5890*/  IMAD.WIDE R22, R27, 0x4, R144 ;  /* 0x000000041b167825 */ /* 0x000fe200078e0290 */
[----:B------:R-:W-:Y:S02]  /*58a0*/  LOP3.LUT R144, R31, 0xf, R0, 0xf8, !PT ;  /* 0x0000000f1f907812 */ /* 0x000fe400078ef800 */
[----:B------:R-:W-:Y:S01]  /*58b0*/  SHF.R.U32.HI R0, RZ, 0x4, R7 ;  /* 0x00000004ff007819 */ /* 0x000fe20000011607 */
[--C-:B------:R-:W-:Y:S01]  /*58c0*/  IMAD.WIDE R26, R37, 0x4, R28.reuse ;  /* 0x00000004251a7825 */ /* 0x100fe200078e021c */
[----:B------:R-:W-:Y:S02]  /*58d0*/  IADD3 R123, P0, R22, c[0x0][0x188], RZ ;  /* 0x00006200167b7a10 */ /* 0x000fe40007f1e0ff */
[----:B------:R-:W-:Y:S01]  /*58e0*/  LOP3.LUT R19, R0, 0x1c, RZ, 0xc0, !PT ;  /* 0x0000001c00137812 */ /* 0x000fe200078ec0ff */
[----:B------:R-:W-:Y:S01]  /*58f0*/  IMAD.WIDE R28, R39, 0x4, R28 ;  /* 0x00000004271c7825 */ /* 0x000fe200078e021c */
[----:B------:R-:W-:Y:S02]  /*5900*/  IADD3 R127, P4, R26, c[0x0][0x160], RZ ;  /* 0x000058001a7f7a10 */ /* 0x000fe40007f9e0ff */
[----:B------:R-:W-:Y:S01]  /*5910*/  IADD3.X R124, R25, c[0x0][0x18c], RZ, P1, !PT ;  /* 0x00006300197c7a10 */ /* 0x000fe20000ffe4ff */
[----:B------:R-:W-:Y:S01]  /*5920*/  IMAD.SHL.U32 R0, R20, 0x4, RZ ;  /* 0x0000000414007824 */ /* 0x000fe200078e00ff */
[----:B------:R-:W-:Y:S01]  /*5930*/  IADD3 R132, P5, R28, c[0x0][0x160], RZ ;  /* 0x000058001c847a10 */ /* 0x000fe20007fbe0ff */
[----:B------:R-:W-:Y:S01]  /*5940*/  IMAD.IADD R139, R7, 0x1, R19 ;  /* 0x00000001078b7824 */ /* 0x000fe200078e0213 */
[----:B------:R-:W-:-:S02]  /*5950*/  IADD3.X R122, R23, c[0x0][0x18c], RZ, P0, !PT ;  /* 0x00006300177a7a10 */ /* 0x000fc400007fe4ff */
[----:B------:R-:W-:Y:S02]  /*5960*/  IADD3.X R126, R27, c[0x0][0x164], RZ, P4, !PT ;  /* 0x000059001b7e7a10 */ /* 0x000fe400027fe4ff */
[----:B------:R-:W-:Y:S02]  /*5970*/  IADD3.X R128, R29, c[0x0][0x164], RZ, P5, !PT ;  /* 0x000059001d807a10 */ /* 0x000fe40002ffe4ff */
[----:B------:R-:W-:Y:S02]  /*5980*/  IMNMX.U32 R145, R21, 0x4, PT ;  /* 0x0000000415917817 */ /* 0x000fe40003800000 */
.L_x_8:
        /* <DEDUP_REMOVED lines=13> */
[----:B------:R0:W2:Y:S04]  /*5a60*/  @!P1 LDG.E.128 R24, [R30.64] ;  /* 0x000000081e189981 */ /* 0x0000a8000c1e1d00 */
[----:B------:R1:W3:Y:S01]  /*5a70*/  @!P4 LDG.E.128 R20, [R28.64] ;  /* 0x000000081c14c981 */ /* 0x0002e2000c1e1d00 */
[C---:B------:R-:W-:Y:S01]  /*5a80*/  ISETP.GE.AND P0, PT, R16.reuse, 0x40, PT ;  /* 0x000000401000780c */ /* 0x040fe20003f06270 */
[----:B------:R-:W-:Y:S01]  /*5a90*/  CS2R R98, SRZ ;  /* 0x0000000000627805 */ /* 0x000fe2000001ff00 */
[----:B------:R-:W-:Y:S01]  /*5aa0*/  IMAD.WIDE R36, R16, 0x4, R142 ;  /* 0x0000000410247825 */ /* 0x000fe200078e028e */
[----:B------:R-:W-:Y:S01]  /*5ab0*/  BAR.SYNC.DEFER_BLOCKING 0x0 ;  /* 0x0000000000007b1d */ /* 0x000fe20000010000 */
[----:B------:R-:W-:-:S04]  /*5ac0*/  ISETP.GE.AND P5, PT, R144, 0x40, PT ;  /* 0x000000409000780c */ /* 0x000fc80003fa6270 */
[----:B------:R-:W-:Y:S01]  /*5ad0*/  SEL R152, RZ, 0x1, P5 ;  /* 0x00000001ff987807 */ /* 0x000fe20002800000 */
[----:B0-----:R-:W-:Y:S02]  /*5ae0*/  IMAD.MOV.U32 R30, RZ, RZ, R123 ;  /* 0x000000ffff1e7224 */ /* 0x001fe400078e007b */
[----:B------:R-:W-:Y:S02]  /*5af0*/  IMAD.MOV.U32 R31, RZ, RZ, R122 ;  /* 0x000000ffff1f7224 */ /* 0x000fe400078e007a */
[----:B------:R-:W-:Y:S02]  /*5b00*/  IMAD.MOV.U32 R148, RZ, RZ, R125 ;  /* 0x000000ffff947224 */ /* 0x000fe400078e007d */
[----:B------:R-:W-:Y:S01]  /*5b10*/  IMAD.MOV.U32 R149, RZ, RZ, R124 ;  /* 0x000000ffff957224 */ /* 0x000fe200078e007c */
[----:B-1----:R-:W-:Y:S01]  /*5b20*/  CS2R R28, SRZ ;  /* 0x00000000001c7805 */ /* 0x002fe2000001ff00 */
[----:B------:R-:W-:Y:S02]  /*5b30*/  IMAD.WIDE.U32 R150, R137, 0x4, R30 ;  /* 0x0000000489967825 */ /* 0x000fe400078e001e */
[----:B------:R-:W-:-:S02]  /*5b40*/  CS2R R30, SRZ ;  /* 0x00000000001e7805 */ /* 0x000fc4000001ff00 */
[----:B------:R-:W-:Y:S01]  /*5b50*/  IMAD.WIDE.U32 R148, R137, 0x4, R148 ;  /* 0x0000000489947825 */ /* 0x000fe200078e0094 */
[----:B--2---:R-:W-:Y:S04]  /*5b60*/  STS.128 [R130.X4], R24 ;  /* 0x0000001882007388 */ /* 0x004fe80000004c00 */
[----:B---3--:R-:W-:Y:S04]  /*5b70*/  STS.128 [R130.X4+0x800], R20 ;  /* 0x0008001482007388 */ /* 0x008fe80000004c00 */
[----:B------:R-:W-:Y:S04]  /*5b80*/  STS [R10+0x1000], R24 ;  /* 0x001000180a007388 */ /* 0x000fe80000000800 */
[----:B------:R0:W-:Y:S04]  /*5b90*/  STS [R11+0x20], R25 ;  /* 0x000020190b007388 */ /* 0x0001e80000000800 */
[----:B------:R-:W-:Y:S04]  /*5ba0*/  STS [R13+0x40], R26 ;  /* 0x0000401a0d007388 */ /* 0x000fe80000000800 */
[----:B------:R1:W-:Y:S04]  /*5bb0*/  STS [R14+0x60], R27 ;  /* 0x0000601b0e007388 */ /* 0x0003e80000000800 */
[----:B------:R-:W-:Y:S06]  /*5bc0*/  BAR.SYNC.DEFER_BLOCKING 0x0 ;  /* 0x0000000000007b1d */ /* 0x000fec0000010000 */
[----:B------:R-:W-:Y:S04]  /*5bd0*/  LDS R94, [R4+0x1000] ;  /* 0x00100000045e7984 */ /* 0x000fe80000000800 */
[----:B------:R-:W-:Y:S04]  /*5be0*/  LDS R95, [R4+0x1010] ;  /* 0x00101000045f7984 */ /* 0x000fe80000000800 */
[----:B------:R-:W-:Y:S04]  /*5bf0*/  LDS R96, [R6+0x1400] ;  /* 0x0014000006607984 */ /* 0x000fe80000000800 */
[----:B------:R-:W-:Y:S04]  /*5c00*/  LDS R97, [R6+0x1410] ;  /* 0x0014100006617984 */ /* 0x000fe80000000800 */
[----:B------:R-:W-:Y:S06]  /*5c10*/  BAR.SYNC.DEFER_BLOCKING 0x0 ;  /* 0x0000000000007b1d */ /* 0x000fec0000010000 */
[----:B------:R-:W-:Y:S04]  /*5c20*/  STS [R10+0x1000], R20 ;  /* 0x001000140a007388 */ /* 0x000fe80000000800 */
[----:B------:R-:W-:Y:S04]  /*5c30*/  STS [R11+0x20], R21 ;  /* 0x000020150b007388 */ /* 0x000fe80000000800 */
[----:B------:R-:W-:Y:S04]  /*5c40*/  STS [R13+0x40], R22 ;  /* 0x000040160d007388 */ /* 0x000fe80000000800 */
[----:B------:R-:W-:Y:S04]  /*5c50*/  STS [R14+0x60], R23 ;  /* 0x000060170e007388 */ /* 0x000fe80000000800 */
[----:B------:R-:W-:Y:S06]  /*5c60*/  BAR.SYNC.DEFER_BLOCKING 0x0 ;  /* 0x0000000000007b1d */ /* 0x000fec0000010000 */
[----:B------:R2:W3:Y:S01]  /*5c70*/  @!P0 LDG.E.64 R98, [R36.64] ;  /* 0x0000000824628981 */ /* 0x0004e2000c1e1b00 */
[----:B0-----:R-:W-:Y:S01]  /*5c80*/  CS2R R24, SRZ ;  /* 0x0000000000187805 */ /* 0x001fe2000001ff00 */
[----:B-1----:R-:W-:-:S02]  /*5c90*/  CS2R R26, SRZ ;  /* 0x00000000001a7805 */ /* 0x002fc4000001ff00 */
        /* <DEDUP_REMOVED lines=15> */
[----:B--2---:R-:W-:Y:S04]  /*5d90*/  LDSM.16.M88.4 R36, [R114+0x2500] ;  /* 0x002500007224783b */ /* 0x004fe80000000200 */
        /* <DEDUP_REMOVED lines=8> */
[----:B------:R-:W4:Y:S04]  /*5e20*/  @!P1 LDG.E.128 R24, [R148.64] ;  /* 0x0000000894189981 */ /* 0x000f28000c1e1d00 */
[----:B------:R-:W5:Y:S01]  /*5e30*/  @!P4 LDG.E.128 R28, [R150.64] ;  /* 0x00000008961cc981 */ /* 0x000f62000c1e1d00 */
[----:B0-----:R-:W-:Y:S01]  /*5e40*/  HMMA.1688.F32.TF32 R88, R88, R20, RZ ;  /* 0x000000145858723c */ /* 0x001fe200000810ff */
[----:B-1----:R-:W-:-:S02]  /*5e50*/  LOP3.LUT R147, R147, 0x1, RZ, 0xc0, !PT ;  /* 0x0000000193937812 */ /* 0x002fc400078ec0ff */
[----:B------:R-:W0:Y:S01]  /*5e60*/  LDS.U8 R20, [R92] ;  /* 0x000000005c147984 */ /* 0x000e220000000000 */
[----:B--2---:R-:W-:Y:S02]  /*5e70*/  LOP3.LUT R146, R146, 0x1, RZ, 0xc0, !PT ;  /* 0x0000000192927812 */ /* 0x004fe400078ec0ff */
[----:B------:R-:W-:Y:S01]  /*5e80*/  ISETP.NE.U32.AND P1, PT, R147, 0x1, PT ;  /* 0x000000019300780c */ /* 0x000fe20003f25070 */
[----:B------:R-:W1:Y:S01]  /*5e90*/  LDS.U8 R21, [R92+0x1] ;  /* 0x000001005c157984 */ /* 0x000e620000000000 */
[----:B------:R-:W-:-:S15]  /*5ea0*/  ISETP.NE.U32.AND P4, PT, R146, 0x1, PT ;  /* 0x000000019200780c */ /* 0x000fde0003f85070 */
[----:B------:R-:W-:-:S01]  /*5eb0*/  NOP ;  /* 0x0000000000007918 */ /* 0x000fc20000000000 */
[----:B------:R-:W-:Y:S01]  /*5ec0*/  HMMA.1688.F32.TF32 R84, R84, R22, R88 ;  /* 0x000000165454723c */ /* 0x000fe20000081058 */
[----:B0-----:R-:W-:Y:S02]  /*5ed0*/  LOP3.LUT R20, R20, 0x1, RZ, 0xc0, !PT ;  /* 0x0000000114147812 */ /* 0x001fe400078ec0ff */
[----:B-1----:R-:W-:-:S15]  /*5ee0*/  LOP3.LUT R21, R21, 0x1, RZ, 0xc0, !PT ;  /* 0x0000000115157812 */ /* 0x002fde00078ec0ff */
[----:B------:R-:W-:-:S06]  /*5ef0*/  NOP ;  /* 0x0000000000007918 */ /* 0x000fcc0000000000 */
[----:B------:R-:W-:Y:S01]  /*5f00*/  HMMA.1688.F32.TF32 R76, R76, R80, R84 ;  /* 0x000000504c4c723c */ /* 0x000fe20000081054 */
[----:B------:R-:W-:-:S15]  /*5f10*/  ISETP.NE.U32.AND P6, PT, R21, 0x1, PT ;  /* 0x000000011500780c */ /* 0x000fde0003fc5070 */
[----:B------:R-:W-:-:S08]  /*5f20*/  NOP ;  /* 0x0000000000007918 */ /* 0x000fd00000000000 */
[----:B------:R-:W-:-:S15]  /*5f30*/  HMMA.1688.F32.TF32 R72, R72, R82, R76 ;  /* 0x000000524848723c */ /* 0x000fde000008104c */
[----:B------:R-:W-:-:S09]  /*5f40*/  NOP ;  /* 0x0000000000007918 */ /* 0x000fd20000000000 */
[----:B------:R-:W-:Y:S01]  /*5f50*/  HMMA.1688.F32.TF32 R64, R64, R68, R72 ;  /* 0x000000444040723c */ /* 0x000fe20000081048 */
[----:B---3--:R-:W-:-:S04]  /*5f60*/  FSETP.NEU.AND P5, PT, R98, -INF , PT ;  /* 0xff8000006200780b */ /* 0x008fc80003fad000 */
[----:B------:R-:W-:-:S15]  /*5f70*/  FSEL R98, R98, RZ, P5 ;  /* 0x000000ff62627208 */ /* 0x000fde0002800000 */
[----:B------:R-:W-:-:S04]  /*5f80*/  NOP ;  /* 0x0000000000007918 */ /* 0x000fc80000000000 */
[----:B------:R-:W-:Y:S01]  /*5f90*/  HMMA.1688.F32.TF32 R60, R60, R70, R64 ;  /* 0x000000463c3c723c */ /* 0x000fe20000081040 */
[----:B------:R-:W-:-:S04]  /*5fa0*/  FSETP.NEU.AND P5, PT, R99, -INF , PT ;  /* 0xff8000006300780b */ /* 0x000fc80003fad000 */
[----:B------:R-:W-:Y:S02]  /*5fb0*/  FSEL R99, R99, RZ, P5 ;  /* 0x000000ff63637208 */ /* 0x000fe40002800000 */
[----:B------:R-:W-:-:S15]  /*5fc0*/  ISETP.NE.U32.AND P5, PT, R20, 0x1, PT ;  /* 0x000000011400780c */ /* 0x000fde0003fa5070 */
[----:B------:R-:W-:-:S02]  /*5fd0*/  NOP ;  /* 0x0000000000007918 */ /* 0x000fc40000000000 */
[----:B------:R-:W-:-:S15]  /*5fe0*/  HMMA.1688.F32.TF32 R44, R44, R48, R60 ;  /* 0x000000302c2c723c */ /* 0x000fde000008103c */
[----:B------:R-:W-:-:S09]  /*5ff0*/  NOP ;  /* 0x0000000000007918 */ /* 0x000fd20000000000 */
[----:B------:R-:W-:Y:S07]  /*6000*/  HMMA.1688.F32.TF32 R36, R36, R50, R44 ;  /* 0x000000322424723c */ /* 0x000fee000008102c */
[----:B------:R-:W-:Y:S01]  /*6010*/  CS2R R44, SRZ ;  /* 0x00000000002c7805 */ /* 0x000fe2000001ff00 */
[----:B------:R-:W-:-:S15]  /*6020*/  IMAD.WIDE R50, R16, 0x4, R140 ;  /* 0x0000000410327825 */ /* 0x000fde00078e028c */
[----:B------:R-:W-:-:S01]  /*6030*/  NOP ;  /* 0x0000000000007918 */ /* 0x000fc20000000000 */
[----:B------:R-:W-:Y:S01]  /*6040*/  FMUL R36, R36, 0.125 ;  /* 0x3e00000024247820 */ /* 0x000fe20000400000 */
[----:B------:R-:W-:Y:S01]  /*6050*/  FMUL R37, R37, 0.125 ;  /* 0x3e00000025257820 */ /* 0x000fe20000400000 */
[----:B------:R-:W-:Y:S01]  /*6060*/  FMUL R38, R38, 0.125 ;  /* 0x3e00000026267820 */ /* 0x000fe20000400000 */
[----:B------:R-:W-:Y:S01]  /*6070*/  FMUL R39, R39, 0.125 ;  /* 0x3e00000027277820 */ /* 0x000fe20000400000 */
[----:B------:R-:W-:Y:S01]  /*6080*/  FMUL R36, R36, 1.4426950216293334961 ;  /* 0x3fb8aa3b24247820 */ /* 0x000fe20000400000 */
[----:B------:R-:W-:Y:S01]  /*6090*/  FMUL R37, R37, 1.4426950216293334961 ;  /* 0x3fb8aa3b25257820 */ /* 0x000fe20000400000 */
[----:B------:R-:W-:Y:S01]  /*60a0*/  FMUL R38, R38, 1.4426950216293334961 ;  /* 0x3fb8aa3b26267820 */ /* 0x000fe20000400000 */
[----:B------:R-:W-:Y:S02]  /*60b0*/  FMUL R39, R39, 1.4426950216293334961 ;  /* 0x3fb8aa3b27277820 */ /* 0x000fe40000400000 */
[----:B------:R-:W-:Y:S02]  /*60c0*/  FSEL R23, R36, -INF , !P1 ;  /* 0xff80000024177808 */ /* 0x000fe40004800000 */
[----:B------:R-:W-:-:S03]  /*60d0*/  FSEL R20, R37, -INF , !P4 ;  /* 0xff80000025147808 */ /* 0x000fc60006000000 */
[----:B------:R-:W-:Y:S01]  /*60e0*/  FADD R36, -R98, R23 ;  /* 0x0000001762247221 */ /* 0x000fe20000000100 */
[----:B------:R-:W-:Y:S01]  /*60f0*/  FSEL R23, R38, -INF , !P5 ;  /* 0xff80000026177808 */ /* 0x000fe20006800000 */
[----:B------:R-:W-:Y:S01]  /*6100*/  FADD R37, -R99, R20 ;  /* 0x0000001463257221 */ /* 0x000fe20000000100 */
[----:B------:R-:W-:-:S03]  /*6110*/  FSEL R20, R39, -INF , !P6 ;  /* 0xff80000027147808 */ /* 0x000fc60007000000 */
[----:B------:R-:W-:Y:S01]  /*6120*/  FADD R23, -R98, R23 ;  /* 0x0000001762177221 */ /* 0x000fe20000000100 */
[----:B------:R-:W-:Y:S01]  /*6130*/  MUFU.EX2 R36, R36 ;  /* 0x0000002400247308 */ /* 0x000fe20000000800 */
[----:B------:R-:W-:-:S07]  /*6140*/  FADD R20, -R99, R20 ;  /* 0x0000001463147221 */ /* 0x000fce0000000100 */
[----:B------:R-:W0:Y:S08]  /*6150*/  MUFU.EX2 R37, R37 ;  /* 0x0000002500257308 */ /* 0x000e300000000800 */
[----:B------:R-:W-:Y:S08]  /*6160*/  MUFU.EX2 R38, R23 ;  /* 0x0000001700267308 */ /* 0x000ff00000000800 */
[----:B------:R-:W1:Y:S01]  /*6170*/  MUFU.EX2 R39, R20 ;  /* 0x0000001400277308 */ /* 0x000e620000000800 */
[----:B0-----:R-:W-:Y:S04]  /*6180*/  STS.64 [R17.X4+0x2100], R36 ;  /* 0x0021002411007388 */ /* 0x001fe80000004a00 */
[----:B-1----:R-:W-:Y:S04]  /*6190*/  STS.64 [R17.X4+0x2300], R38 ;  /* 0x0023002611007388 */ /* 0x002fe80000004a00 */
[----:B----4-:R-:W-:Y:S04]  /*61a0*/  STS.128 [R112.X4+0x1100], R24 ;  /* 0x0011001870007388 */ /* 0x010fe80000004c00 */
[----:B-----5:R-:W-:Y:S04]  /*61b0*/  STS.128 [R12.X4+0x1900], R28 ;  /* 0x0019001c0c007388 */ /* 0x020fe80000004c00 */
[----:B------:R-:W-:Y:S06]  /*61c0*/  BAR.SYNC.DEFER_BLOCKING 0x0 ;  /* 0x0000000000007b1d */ /* 0x000fec0000010000 */
[----:B------:R-:W-:Y:S04]  /*61d0*/  STS.128 [R139.X4], R24 ;  /* 0x000000188b007388 */ /* 0x000fe80000004c00 */
[----:B------:R-:W-:Y:S04]  /*61e0*/  STS.128 [R93], R28 ;  /* 0x0000001c5d007388 */ /* 0x000fe80000000c00 */
[----:B------:R-:W-:Y:S06]  /*61f0*/  BAR.SYNC.DEFER_BLOCKING 0x0 ;  /* 0x0000000000007b1d */ /* 0x000fec0000010000 */
[----:B------:R0:W2:Y:S01]  /*6200*/  @!P0 LDG.E.64 R44, [R50.64] ;  /* 0x00000008322c8981 */ /* 0x0000a2000c1e1b00 */
[----:B------:R-:W-:Y:S01]  /*6210*/  UIADD3 UR4, UR4, 0x1, URZ ;  /* 0x0000000104047890 */ /* 0x000fe2000fffe03f */
[----:B------:R-:W-:-:S02]  /*6220*/  IADD3 R16, R16, 0x10, RZ ;  /* 0x0000001010107810 */ /* 0x000fc40007ffe0ff */
[----:B------:R-:W-:Y:S01]  /*6230*/  LDS R46, [R15.X4] ;  /* 0x000000000f2e7984 */ /* 0x000fe20000004800 */
[----:B------:R-:W-:Y:S02]  /*6240*/  IADD3 R144, R144, 0x10, RZ ;  /* 0x0000001090907810 */ /* 0x000fe40007ffe0ff */
[----:B------:R-:W-:Y:S01]  /*6250*/  ISETP.NE.AND P0, PT, R145, UR4, PT ;  /* 0x0000000491007c0c */ /* 0x000fe2000bf05270 */
[----:B------:R-:W-:Y:S01]  /*6260*/  LDS R47, [R18+0x10] ;  /* 0x00001000122f7984 */ /* 0x000fe20000000800 */
[----:B------:R-:W-:-:S03]  /*6270*/  IADD3 R2, R2, 0x10, RZ ;  /* 0x0000001002027810 */ /* 0x000fc60007ffe0ff */
[----:B------:R-:W1:Y:S04]  /*6280*/  LDSM.16.M88.4 R20, [R121+0x3500] ;  /* 0x003500007914783b */ /* 0x000e680000000200 */
[----:B------:R-:W-:Y:S04]  /*6290*/  LDS R48, [R18+0x20] ;  /* 0x0000200012307984 */ /* 0x000fe80000000800 */
[----:B------:R-:W-:Y:S04]  /*62a0*/  LDS R49, [R18+0x30] ;  /* 0x0000300012317984 */ /* 0x000fe80000000800 */
[----:B------:R-:W3:Y:S04]  /*62b0*/  LDSM.16.M88.4 R24, [R120+0x3500] ;  /* 0x003500007818783b */ /* 0x000ee80000000200 */
[----:B0-----:R-:W-:Y:S04]  /*62c0*/  LDS R50, [R107] ;  /* 0x000000006b327984 */ /* 0x001fe80000000800 */
[----:B------:R-:W-:Y:S01]  /*62d0*/  LDS R51, [R106+0x400] ;  /* 0x000400006a337984 */ /* 0x000fe20000000800 */
[----:B-1----:R-:W-:Y:S03]  /*62e0*/  HMMA.1688.F32.TF32 R28, R20, R46, RZ ;  /* 0x0000002e141c723c */ /* 0x002fe600000810ff */
[----:B------:R-:W-:Y:S04]  /*62f0*/  LDS R46, [R18+0x40] ;  /* 0x00004000122e7984 */ /* 0x000fe80000000800 */
[----:B------:R-:W-:Y:S04]  /*6300*/  LDS R47, [R18+0x50] ;  /* 0x00005000122f7984 */ /* 0x000fe80000000800 */
[----:B------:R-:W0:-:S13]  /*6310*/  LDSM.16.M88.4 R20, [R119+0x3500] ;  /* 0x003500007714783b */ /* 0x000e1a0000000200 */
[----:B---3--:R-:W-:Y:S01]  /*6320*/  HMMA.1688.F32.TF32 R28, R24, R48, R28 ;  /* 0x00000030181c723c */ /* 0x008fe2000008101c */
        /* <DEDUP_REMOVED lines=21> */
[----:B------:R-:W-:-:S15]  /*6480*/  LDS R47, [R104+0xc00] ;  /* 0x000c0000682f7984 */ /* 0x000fde0000000800 */
[----:B------:R-:W-:-:S04]  /*6490*/  NOP ;  /* 0x0000000000007918 */ /* 0x000fc80000000000 */
[----:B-1----:R-:W-:Y:S01]  /*64a0*/  HMMA.1688.F32.TF32 R20, R28, R48, R20 ;  /* 0x000000301c14723c */ /* 0x002fe20000081014 */
[----:B------:R-:W-:Y:S04]  /*64b0*/  LDS R48, [R105] ;  /* 0x0000000069307984 */ /* 0x000fe80000000800 */
[----:B------:R-:W-:-:S15]  /*64c0*/  LDS R49, [R104+0x400] ;  /* 0x0004000068317984 */ /* 0x000fde0000000800 */
[----:B------:R-:W-:-:S04]  /*64d0*/  NOP ;  /* 0x0000000000007918 */ /* 0x000fc80000000000 */
[--C-:B--2---:R-:W-:Y:S01]  /*64e0*/  FADD R25, R20, -R44.reuse ;  /* 0x8000002c14197221 */ /* 0x104fe20000000000 */
[--C-:B------:R-:W-:Y:S01]  /*64f0*/  FADD R20, R21, -R45.reuse ;  /* 0x8000002d15147221 */ /* 0x100fe20000000000 */
[----:B------:R-:W-:Y:S01]  /*6500*/  FADD R21, R22, -R44 ;  /* 0x8000002c16157221 */ /* 0x000fe20000000000 */
[----:B------:R-:W-:Y:S01]  /*6510*/  FADD R22, R23, -R45 ;  /* 0x8000002d17167221 */ /* 0x000fe20000000000 */
[----:B------:R-:W-:Y:S01]  /*6520*/  FMUL R25, R36, R25 ;  /* 0x0000001924197220 */ /* 0x000fe20000400000 */
[----:B------:R-:W-:Y:S01]  /*6530*/  FMUL R20, R37, R20 ;  /* 0x0000001425147220 */ /* 0x000fe20000400000 */
[----:B------:R-:W-:Y:S01]  /*6540*/  FMUL R38, R38, R21 ;  /* 0x0000001526267220 */ /* 0x000fe20000400000 */
[----:B------:R-:W-:Y:S01]  /*6550*/  FMUL R22, R39, R22 ;  /* 0x0000001627167220 */ /* 0x000fe20000400000 */
[----:B------:R-:W-:Y:S02]  /*6560*/  LDS R44, [R106+0x800] ;  /* 0x000800006a2c7984 */ /* 0x000fe40000000800 */
[----:B------:R-:W-:-:S02]  /*6570*/  FSEL R21, R20, RZ, !P4 ;  /* 0x000000ff14157208 */ /* 0x000fc40006000000 */
[----:B------:R-:W-:Y:S01]  /*6580*/  FSEL R23, R22, RZ, !P6 ;  /* 0x000000ff16177208 */ /* 0x000fe20007000000 */
[----:B------:R-:W-:Y:S01]  /*6590*/  LDS R45, [R106+0xc00] ;  /* 0x000c00006a2d7984 */ /* 0x000fe20000000800 */
[----:B------:R-:W-:Y:S02]  /*65a0*/  FSEL R20, R25, RZ, !P1 ;  /* 0x000000ff19147208 */ /* 0x000fe40004800000 */
[----:B------:R-:W-:Y:S01]  /*65b0*/  FSEL R22, R38, RZ, !P5 ;  /* 0x000000ff26167208 */ /* 0x000fe20006800000 */
[----:B------:R-:W-:Y:S01]  /*65c0*/  LDSM.16.M88.4 R24, [R0+0x2100] ;  /* 0x002100000018783b */ /* 0x000fe20000000200 */
[----:B------:R-:W-:Y:S02]  /*65d0*/  IADD3 R123, P1, R123, 0x4000, RZ ;  /* 0x000040007b7b7810 */ /* 0x000fe40007f3e0ff */
[----:B------:R-:W-:Y:S01]  /*65e0*/  IADD3 R125, P4, R125, 0x4000, RZ ;  /* 0x000040007d7d7810 */ /* 0x000fe20007f9e0ff */
[----:B------:R-:W0:Y:S04]  /*65f0*/  LDSM.16.M88.4 R36, [R113+0x2100] ;  /* 0x002100007124783b */ /* 0x000e280000000200 */
[----:B------:R-:W-:Y:S01]  /*6600*/  BAR.SYNC.DEFER_BLOCKING 0x0 ;  /* 0x0000000000007b1d */ /* 0x000fe20000010000 */
[----:B------:R-:W-:Y:S01]  /*6610*/  IADD3 R127, P5, R127, 0x1000, RZ ;  /* 0x000010007f7f7810 */ /* 0x000fe20007fbe0ff */
[----:B------:R-:W-:Y:S01]  /*6620*/  IMAD.X R122, RZ, RZ, R122, P1 ;  /* 0x000000ffff7a7224 */ /* 0x000fe200008e067a */
[----:B------:R-:W-:Y:S01]  /*6630*/  IADD3 R132, P6, R132, 0x1000, RZ ;  /* 0x0000100084847810 */ /* 0x000fe20007fde0ff */
[----:B------:R-:W-:-:S02]  /*6640*/  IMAD.X R124, RZ, RZ, R124, P4 ;  /* 0x000000ffff7c7224 */ /* 0x000fc400020e067c */
[----:B------:R-:W-:Y:S02]  /*6650*/  IMAD.X R126, RZ, RZ, R126, P5 ;  /* 0x000000ffff7e7224 */ /* 0x000fe400028e067e */
[----:B------:R-:W-:Y:S01]  /*6660*/  IMAD.X R128, RZ, RZ, R128, P6 ;  /* 0x000000ffff807224 */ /* 0x000fe200030e0680 */
[----:B------:R-:W-:Y:S04]  /*6670*/  STS.64 [R17.X4], R20 ;  /* 0x0000001411007388 */ /* 0x000fe80000004a00 */
[----:B------:R-:W-:Y:S04]  /*6680*/  STS.64 [R17.X4+0x200], R22 ;  /* 0x0002001611007388 */ /* 0x000fe80000004a00 */
[----:B------:R-:W-:Y:S01]  /*6690*/  BAR.SYNC.DEFER_BLOCKING 0x0 ;  /* 0x0000000000007b1d */ /* 0x000fe20000010000 */
[C---:B0-----:R-:W-:Y:S08]  /*66a0*/  HMMA.1688.F32.TF32 R56, R36.reuse, R50, R56 ;  /* 0x000000322438723c */ /* 0x041ff00000081038 */
[----:B------:R-:W-:Y:S01]  /*66b0*/  HMMA.1688.F32.TF32 R32, R36, R48, R32 ;  /* 0x000000302420723c */ /* 0x000fe20000081020 */
[----:B------:R-:W0:Y:S04]  /*66c0*/  LDSM.16.M88.4 R28, [R113] ;  /* 0x00000000711c783b */ /* 0x000e280000000200 */
[----:B------:R-:W1:Y:S11]  /*66d0*/  LDSM.16.M88.4 R20, [R0] ;  /* 0x000000000014783b */ /* 0x000e760000000200 */
[C---:B------:R-:W-:Y:S08]  /*66e0*/  HMMA.1688.F32.TF32 R56, R24.reuse, R44, R56 ;  /* 0x0000002c1838723c */ /* 0x040ff00000081038 */
[----:B------:R-:W-:Y:S08]  /*66f0*/  HMMA.1688.F32.TF32 R32, R24, R46, R32 ;  /* 0x0000002e1820723c */ /* 0x000ff00000081020 */
[C---:B0-----:R-:W-:Y:S08]  /*6700*/  HMMA.1688.F32.TF32 R52, R28.reuse, R94, R52 ;  /* 0x0000005e1c34723c */ /* 0x041ff00000081034 */
[----:B------:R-:W-:-:S15]  /*6710*/  HMMA.1688.F32.TF32 R40, R28, R96, R40 ;  /* 0x000000601c28723c */ /* 0x000fde0000081028 */
[----:B------:R-:W-:-:S01]  /*6720*/  NOP ;  /* 0x0000000000007918 */ /* 0x000fc20000000000 */
[C---:B-1----:R-:W-:Y:S08]  /*6730*/  HMMA.1688.F32.TF32 R52, R20.reuse, R100, R52 ;  /* 0x000000641434723c */ /* 0x042ff00000081034 */
[----:B------:R-:W-:Y:S01]  /*6740*/  HMMA.1688.F32.TF32 R40, R20, R102, R40 ;  /* 0x000000661428723c */ /* 0x000fe20000081028 */
[----:B------:R-:W-:Y:S07]  /*6750*/  @P0 BRA `(.L_x_8) ;  /* 0xfffff23000000947 */ /* 0x000fee000383ffff */
.L_x_7:
[----:B------:R-:W-:-:S06]  /*6760*/  NOP ;  /* 0x0000000000007918 */ /* 0x000fcc0000000000 */
[----:B------:R-:W-:Y:S01]  /*6770*/  LOP3.LUT R8, R8, 0x1c0, RZ, 0xc0, !PT ;  /* 0x000001c008087812 */ /* 0x000fe200078ec0ff */
[----:B------:R-:W-:Y:S01]  /*6780*/  BAR.SYNC.DEFER_BLOCKING 0x0 ;  /* 0x0000000000007b1d */ /* 0x000fe20000010000 */
[----:B------:R-:W-:Y:S01]  /*6790*/  IMAD.IADD R7, R19, 0x1, R7 ;  /* 0x0000000113077824 */ /* 0x000fe200078e0207 */
[----:B------:R-:W-:Y:S01]  /*67a0*/  FMUL R52, R52, 0.125 ;  /* 0x3e00000034347820 */ /* 0x000fe20000400000 */
[----:B------:R-:W-:Y:S01]  /*67b0*/  LOP3.LUT R0, R8, 0x6, R9, 0xf8, !PT ;  /* 0x0000000608007812 */ /* 0x000fe200078ef809 */
[----:B------:R-:W-:Y:S01]  /*67c0*/  IMAD.MOV.U32 R139, RZ, RZ, 0x4 ;  /* 0x00000004ff8b7424 */ /* 0x000fe200078e00ff */
[----:B------:R-:W-:Y:S01]  /*67d0*/  FMUL R53, R53, 0.125 ;  /* 0x3e00000035357820 */ /* 0x000fe20000400000 */
[----:B------:R-:W-:Y:S01]  /*67e0*/  IMAD.SHL.U32 R7, R7, 0x4, RZ ;  /* 0x0000000407077824 */ /* 0x000fe200078e00ff */
[--C-:B------:R-:W-:Y:S01]  /*67f0*/  LOP3.LUT R0, R0, 0x8, R5.reuse, 0xf8, !PT ;  /* 0x0000000800007812 */ /* 0x100fe200078ef805 */
[----:B------:R-:W-:Y:S01]  /*6800*/  IMAD.WIDE R138, R138, R139, c[0x0][0x198] ;  /* 0x000066008a8a7625 */ /* 0x000fe200078e028b */
[----:B------:R-:W-:Y:S01]  /*6810*/  FMUL R40, R40, 0.125 ;  /* 0x3e00000028287820 */ /* 0x000fe20000400000 */
[----:B------:R-:W-:Y:S01]  /*6820*/  FMUL R41, R41, 0.125 ;  /* 0x3e00000029297820 */ /* 0x000fe20000400000 */
[----:B------:R-:W-:Y:S01]  /*6830*/  LOP3.LUT R0, R0, 0x10, R5, 0xf8, !PT ;  /* 0x0000001000007812 */ /* 0x000fe200078ef805 */
[----:B------:R-:W-:Y:S01]  /*6840*/  IMAD.SHL.U32 R135, R135, 0x100, RZ ;  /* 0x0000010087877824 */ /* 0x000fe200078e00ff */
[----:B------:R-:W-:Y:S01]  /*6850*/  FMUL R54, R54, 0.125 ;  /* 0x3e00000036367820 */ /* 0x000fe20000400000 */
[----:B------:R-:W-:Y:S01]  /*6860*/  IMAD.SHL.U32 R5, R131, 0x4, RZ ;  /* 0x0000000483057824 */ /* 0x000fe200078e00ff */
[----:B------:R-:W-:Y:S01]  /*6870*/  FMUL R55, R55, 0.125 ;  /* 0x3e00000037377820 */ /* 0x000fe20000400000 */
[----:B------:R-:W-:Y:S01]  /*6880*/  IMAD.SHL.U32 R3, R0, 0x4, RZ ;  /* 0x0000000400037824 */ /* 0x000fe200078e00ff */
[----:B------:R-:W-:Y:S01]  /*6890*/  FMUL R42, R42, 0.125 ;  /* 0x3e0000002a2a7820 */ /* 0x000fe20000400000 */
[----:B------:R-:W-:Y:S01]  /*68a0*/  FMUL R43, R43, 0.125 ;  /* 0x3e0000002b2b7820 */ /* 0x000fe20000400000 */
[----:B------:R-:W-:Y:S01]  /*68b0*/  LOP3.LUT R129, R129, R131, RZ, 0xfc, !PT ;  /* 0x0000008381817212 */ /* 0x000fe200078efcff */
[----:B------:R-:W-:Y:S01]  /*68c0*/  IMAD.MOV.U32 R9, RZ, RZ, 0x4 ;  /* 0x00000004ff097424 */ /* 0x000fe200078e00ff */
[----:B------:R-:W-:Y:S01]  /*68d0*/  LEA.HI R8, R8, R3, RZ, 0x1e ;  /* 0x0000000308087211 */ /* 0x000fe200078ff0ff */
[----:B------:R-:W-:-:S04]  /*68e0*/  IMAD.SHL.U32 R3, R136, 0x100, RZ ;  /* 0x0000010088037824 */ /* 0x000fc800078e00ff */
[----:B------:R-:W-:Y:S01]  /*68f0*/  STS.64 [R8], R56 ;  /* 0x0000003808007388 */ /* 0x000fe20000000a00 */
[----:B------:R-:W-:-:S03]  /*6900*/  IMAD.WIDE R2, R3, 0x4, R138 ;  /* 0x0000000403027825 */ /* 0x000fc600078e028a */
[----:B------:R-:W-:Y:S01]  /*6910*/  STS.64 [R8+0x80], R32 ;  /* 0x0000802008007388 */ /* 0x000fe20000000a00 */
[----:B------:R-:W-:-:S03]  /*6920*/  IMAD.WIDE R138, R135, 0x4, R138 ;  /* 0x00000004878a7825 */ /* 0x000fc600078e028a */
[----:B------:R-:W-:Y:S01]  /*6930*/  BAR.SYNC.DEFER_BLOCKING 0x0 ;  /* 0x0000000000007b1d */ /* 0x000fe20000010000 */
[-C--:B------:R-:W-:Y:S02]  /*6940*/  IADD3 R2, P0, R2, R5.reuse, RZ ;  /* 0x0000000502027210 */ /* 0x080fe40007f1e0ff */
[----:B------:R-:W-:-:S03]  /*6950*/  IADD3 R4, P1, R138, R5, RZ ;  /* 0x000000058a047210 */ /* 0x000fc60007f3e0ff */
[----:B------:R-:W-:Y:S02]  /*6960*/  IMAD.X R3, RZ, RZ, R3, P0 ;  /* 0x000000ffff037224 */ /* 0x000fe400000e0603 */
[----:B------:R-:W-:Y:S01]  /*6970*/  IMAD.X R5, RZ, RZ, R139, P1 ;  /* 0x000000ffff057224 */ /* 0x000fe200008e068b */
[----:B------:R-:W0:Y:S04]  /*6980*/  LDS.128 R12, [R7] ;  /* 0x00000000070c7984 */ /* 0x000e280000000c00 */
[----:B------:R-:W-:Y:S06]  /*6990*/  BAR.SYNC.DEFER_BLOCKING 0x0 ;  /* 0x0000000000007b1d */ /* 0x000fec0000010000 */
[----:B------:R-:W-:Y:S04]  /*69a0*/  STS.64 [R8], R58 ;  /* 0x0000003a08007388 */ /* 0x000fe80000000a00 */
[----:B------:R-:W-:Y:S04]  /*69b0*/  STS.64 [R8+0x80], R34 ;  /* 0x0000802208007388 */ /* 0x000fe80000000a00 */
[----:B------:R-:W-:Y:S06]  /*69c0*/  BAR.SYNC.DEFER_BLOCKING 0x0 ;  /* 0x0000000000007b1d */ /* 0x000fec0000010000 */
[----:B------:R-:W1:Y:S04]  /*69d0*/  LDS.128 R16, [R7] ;  /* 0x0000000007107984 */ /* 0x000e680000000c00 */
[----:B0-----:R0:W-:Y:S02]  /*69e0*/  @!P2 STG.E.128 [R2.64], R12 ;  /* 0x0000000c0200a986 */ /* 0x0011e4000c101d08 */
[----:B0-----:R-:W-:-:S04]  /*69f0*/  IMAD.IADD R2, R134, 0x1, R129 ;  /* 0x0000000186027824 */ /* 0x001fc800078e0281 */
[----:B------:R-:W-:Y:S01]  /*6a00*/  IMAD.WIDE R2, R2, R9, c[0x0][0x1f0] ;  /* 0x00007c0002027625 */ /* 0x000fe200078e0209 */
[----:B-1----:R-:W-:Y:S04]  /*6a10*/  @!P3 STG.E.128 [R4.64], R16 ;  /* 0x000000100400b986 */ /* 0x002fe8000c101d08 */
[----:B------:R-:W-:Y:S06]  /*6a20*/  BAR.SYNC.DEFER_BLOCKING 0x0 ;  /* 0x0000000000007b1d */ /* 0x000fec0000010000 */
[----:B------:R-:W-:Y:S04]  /*6a30*/  STS.64 [R8], R52 ;  /* 0x0000003408007388 */ /* 0x000fe80000000a00 */
[----:B------:R-:W-:Y:S04]  /*6a40*/  STS.64 [R8+0x80], R40 ;  /* 0x0000802808007388 */ /* 0x000fe80000000a00 */
[----:B------:R-:W-:Y:S06]  /*6a50*/  BAR.SYNC.DEFER_BLOCKING 0x0 ;  /* 0x0000000000007b1d */ /* 0x000fec0000010000 */
[----:B------:R-:W0:Y:S04]  /*6a60*/  LDS.128 R20, [R7] ;  /* 0x0000000007147984 */ /* 0x000e280000000c00 */
[----:B------:R-:W-:Y:S06]  /*6a70*/  BAR.SYNC.DEFER_BLOCKING 0x0 ;  /* 0x0000000000007b1d */ /* 0x000fec0000010000 */
[----:B------:R1:W-:Y:S04]  /*6a80*/  STS.64 [R8], R54 ;  /* 0x0000003608007388 */ /* 0x0003e80000000a00 */
[----:B------:R1:W-:Y:S04]  /*6a90*/  STS.64 [R8+0x80], R42 ;  /* 0x0000802a08007388 */ /* 0x0003e80000000a00 */
[----:B------:R-:W-:Y:S06]  /*6aa0*/  BAR.SYNC.DEFER_BLOCKING 0x0 ;  /* 0x0000000000007b1d */ /* 0x000fec0000010000 */
[----:B0-----:R1:W-:Y:S01]  /*6ab0*/  @!P2 STG.E.128 [R2.64], R20 ;  /* 0x000000140200a986 */ /* 0x0013e2000c101d08 */
[----:B------:R-:W-:Y:S05]  /*6ac0*/  @P3 EXIT ;  /* 0x000000000000394d */ /* 0x000fea0003800000 */
[----:B------:R-:W0:Y:S01]  /*6ad0*/  LDS.128 R4, [R7] ;  /* 0x0000000007047984 */ /* 0x000e220000000c00 */
[----:B-1----:R-:W-:-:S04]  /*6ae0*/  IMAD.IADD R2, R133, 0x1, R129 ;  /* 0x0000000185027824 */ /* 0x002fc800078e0281 */
[----:B------:R-:W-:-:S05]  /*6af0*/  IMAD.WIDE R2, R2, R9, c[0x0][0x1f0] ;  /* 0x00007c0002027625 */ /* 0x000fca00078e0209 */
[----:B0-----:R-:W-:Y:S01]  /*6b00*/  STG.E.128 [R2.64], R4 ;  /* 0x0000000402007986 */ /* 0x001fe2000c101d08 */
[----:B------:R-:W-:Y:S05]  /*6b10*/  EXIT ;  /* 0x000000000000794d */ /* 0x000fea0003800000 */
.L_x_9:
[----:B------:R-:W-:-:S00]  /*6b20*/  BRA `(.L_x_9) ;  /* 0xfffffff000007947 */ /* 0x000fc0000383ffff */
[----:B------:R-:W-:-:S00]  /*6b30*/  NOP ;  /* 0x0000000000007918 */ /* 0x000fc00000000000 */
        /* <DEDUP_REMOVED lines=12> */
.L_x_10:


//--------------------- .nv.global.init           --------------------------
	.section	.nv.global.init,"aw",@progbits
.nv.global.init:
	.type		_$_str,@object
	.size		_$_str,(.L_0 - _$_str)
_$_str:
        /*0000*/ 	.byte	0x5f, 0x5f, 0x43, 0x55, 0x44, 0x41, 0x5f, 0x46, 0x54, 0x5a, 0x00
.L_0:


//--------------------- .nv.shared.triton_tem_fused_transpose_view_zeros_11 --------------------------
	.section	.nv.shared.triton_tem_fused_transpose_view_zeros_11,"aw",@nobits
	.sectionflags	@""
	.align	16
